//
// Generated by NVIDIA NVVM Compiler
//
// Compiler Build ID: CL-36424714
// Cuda compilation tools, release 13.0, V13.0.88
// Based on NVVM 20.0.0
//

.version 9.0
.target sm_100
.address_size 64

	// .globl	_Z10stencil_1dPiS_i
// _ZZ10stencil_1dPiS_iE4temp has been demoted

.visible .entry _Z10stencil_1dPiS_i(
	.param .u64 .ptr .align 1 _Z10stencil_1dPiS_i_param_0,
	.param .u64 .ptr .align 1 _Z10stencil_1dPiS_i_param_1,
	.param .u32 _Z10stencil_1dPiS_i_param_2
)
{
	.reg .pred 	%p<13>;
	.reg .b16 	%rs<3>;
	.reg .b32 	%r<140>;
	.reg .b64 	%rd<13>;
	// demoted variable
	.shared .align 4 .b8 _ZZ10stencil_1dPiS_iE4temp[544];
	ld.param.u64 	%rd4, [_Z10stencil_1dPiS_i_param_0];
	ld.param.u64 	%rd3, [_Z10stencil_1dPiS_i_param_1];
	ld.param.u32 	%r37, [_Z10stencil_1dPiS_i_param_2];
	cvta.to.global.u64 	%rd1, %rd4;
	mov.u32 	%r1, %tid.x;
	mov.u32 	%r2, %ctaid.x;
	mov.u32 	%r38, %ntid.x;
	mad.lo.s32 	%r3, %r2, %r38, %r1;
	add.s32 	%r4, %r37, %r1;
	mul.wide.s32 	%rd5, %r3, 4;
	add.s64 	%rd2, %rd1, %rd5;
	ld.global.u32 	%r39, [%rd2];
	shl.b32 	%r40, %r4, 2;
	mov.u32 	%r41, _ZZ10stencil_1dPiS_iE4temp;
	add.s32 	%r5, %r41, %r40;
	st.shared.u32 	[%r5], %r39;
	setp.ge.u32 	%p1, %r1, %r37;
	setp.eq.s32 	%p2, %r2, 0;
	or.pred  	%p3, %p2, %p1;
	@%p3 bra 	$L__BB0_2;
	sub.s32 	%r47, %r3, %r37;
	mul.wide.s32 	%rd8, %r47, 4;
	add.s64 	%rd9, %rd1, %rd8;
	ld.global.u32 	%r48, [%rd9];
	shl.b32 	%r49, %r1, 2;
	add.s32 	%r51, %r41, %r49;
	st.shared.u32 	[%r51], %r48;
	ld.global.u32 	%r52, [%rd2+512];
	st.shared.u32 	[%r5+512], %r52;
	bra.uni 	$L__BB0_4;
$L__BB0_2:
	setp.ge.u32 	%p4, %r1, %r37;
	setp.ne.s32 	%p5, %r2, 0;
	or.pred  	%p6, %p5, %p4;
	@%p6 bra 	$L__BB0_4;
	shl.b32 	%r42, %r1, 2;
	add.s32 	%r44, %r41, %r42;
	mov.b32 	%r45, 0;
	st.shared.u32 	[%r44], %r45;
	mul.wide.u32 	%rd6, %r3, 4;
	add.s64 	%rd7, %rd1, %rd6;
	ld.global.u32 	%r46, [%rd7+512];
	st.shared.u32 	[%r5+512], %r46;
$L__BB0_4:
	bar.sync 	0;
	setp.lt.s32 	%p7, %r37, 0;
	mov.b32 	%r131, 0;
	@%p7 bra 	$L__BB0_14;
	neg.s32 	%r130, %r37;
	shl.b32 	%r7, %r37, 1;
	setp.lt.u32 	%p8, %r37, 8;
	mov.b32 	%r131, 0;
	@%p8 bra 	$L__BB0_8;
	add.s32 	%r56, %r7, 1;
	and.b32  	%r57, %r56, -16;
	neg.s32 	%r127, %r57;
	shl.b32 	%r58, %r1, 2;
	add.s32 	%r60, %r58, %r41;
	add.s32 	%r126, %r60, 32;
	mov.b32 	%r131, 0;
$L__BB0_7:
	.pragma "nounroll";
	ld.shared.u32 	%r61, [%r126+-32];
	add.s32 	%r62, %r61, %r131;
	ld.shared.u32 	%r63, [%r126+-28];
	add.s32 	%r64, %r63, %r62;
	ld.shared.u32 	%r65, [%r126+-24];
	add.s32 	%r66, %r65, %r64;
	ld.shared.u32 	%r67, [%r126+-20];
	add.s32 	%r68, %r67, %r66;
	ld.shared.u32 	%r69, [%r126+-16];
	add.s32 	%r70, %r69, %r68;
	ld.shared.u32 	%r71, [%r126+-12];
	add.s32 	%r72, %r71, %r70;
	ld.shared.u32 	%r73, [%r126+-8];
	add.s32 	%r74, %r73, %r72;
	ld.shared.u32 	%r75, [%r126+-4];
	add.s32 	%r76, %r75, %r74;
	ld.shared.u32 	%r77, [%r126];
	add.s32 	%r78, %r77, %r76;
	ld.shared.u32 	%r79, [%r126+4];
	add.s32 	%r80, %r79, %r78;
	ld.shared.u32 	%r81, [%r126+8];
	add.s32 	%r82, %r81, %r80;
	ld.shared.u32 	%r83, [%r126+12];
	add.s32 	%r84, %r83, %r82;
	ld.shared.u32 	%r85, [%r126+16];
	add.s32 	%r86, %r85, %r84;
	ld.shared.u32 	%r87, [%r126+20];
	add.s32 	%r88, %r87, %r86;
	ld.shared.u32 	%r89, [%r126+24];
	add.s32 	%r90, %r89, %r88;
	ld.shared.u32 	%r91, [%r126+28];
	add.s32 	%r131, %r91, %r90;
	add.s32 	%r130, %r130, 16;
	add.s32 	%r127, %r127, 16;
	add.s32 	%r126, %r126, 64;
	setp.ne.s32 	%p9, %r127, 0;
	@%p9 bra 	$L__BB0_7;
$L__BB0_8:
	and.b32  	%r92, %r7, 14;
	setp.lt.u32 	%p10, %r92, 7;
	@%p10 bra 	$L__BB0_10;
	shl.b32 	%r93, %r130, 2;
	add.s32 	%r94, %r5, %r93;
	ld.shared.u32 	%r95, [%r94];
	add.s32 	%r96, %r95, %r131;
	ld.shared.u32 	%r97, [%r94+4];
	add.s32 	%r98, %r97, %r96;
	ld.shared.u32 	%r99, [%r94+8];
	add.s32 	%r100, %r99, %r98;
	ld.shared.u32 	%r101, [%r94+12];
	add.s32 	%r102, %r101, %r100;
	ld.shared.u32 	%r103, [%r94+16];
	add.s32 	%r104, %r103, %r102;
	ld.shared.u32 	%r105, [%r94+20];
	add.s32 	%r106, %r105, %r104;
	ld.shared.u32 	%r107, [%r94+24];
	add.s32 	%r108, %r107, %r106;
	ld.shared.u32 	%r109, [%r94+28];
	add.s32 	%r131, %r109, %r108;
	add.s32 	%r130, %r130, 8;
$L__BB0_10:
	and.b32  	%r110, %r7, 6;
	setp.lt.u32 	%p11, %r110, 3;
	@%p11 bra 	$L__BB0_12;
	shl.b32 	%r111, %r130, 2;
	add.s32 	%r112, %r5, %r111;
	ld.shared.u32 	%r113, [%r112];
	add.s32 	%r114, %r113, %r131;
	ld.shared.u32 	%r115, [%r112+4];
	add.s32 	%r116, %r115, %r114;
	ld.shared.u32 	%r117, [%r112+8];
	add.s32 	%r118, %r117, %r116;
	ld.shared.u32 	%r119, [%r112+12];
	add.s32 	%r131, %r119, %r118;
	add.s32 	%r130, %r130, 4;
$L__BB0_12:
	shl.b32 	%r120, %r130, 2;
	add.s32 	%r122, %r120, %r40;
	add.s32 	%r137, %r41, %r122;
	cvt.u16.u32 	%rs1, %r37;
	and.b16  	%rs2, %rs1, 1;
	mul.wide.u16 	%r124, %rs2, 2;
	neg.s32 	%r136, %r124;
$L__BB0_13:
	.pragma "nounroll";
	ld.shared.u32 	%r125, [%r137];
	add.s32 	%r131, %r125, %r131;
	add.s32 	%r137, %r137, 4;
	add.s32 	%r136, %r136, 1;
	setp.ne.s32 	%p12, %r136, 1;
	@%p12 bra 	$L__BB0_13;
$L__BB0_14:
	cvta.to.global.u64 	%rd10, %rd3;
	add.s64 	%rd12, %rd10, %rd5;
	st.global.u32 	[%rd12], %r131;
	ret;

}
	// .globl	_Z13stencil_noMemPiS_ii
.visible .entry _Z13stencil_noMemPiS_ii(
	.param .u64 .ptr .align 1 _Z13stencil_noMemPiS_ii_param_0,
	.param .u64 .ptr .align 1 _Z13stencil_noMemPiS_ii_param_1,
	.param .u32 _Z13stencil_noMemPiS_ii_param_2,
	.param .u32 _Z13stencil_noMemPiS_ii_param_3
)
{
	.reg .pred 	%p<94>;
	.reg .b16 	%rs<3>;
	.reg .b32 	%r<203>;
	.reg .b64 	%rd<65>;

	ld.param.u64 	%rd3, [_Z13stencil_noMemPiS_ii_param_0];
	ld.param.u64 	%rd2, [_Z13stencil_noMemPiS_ii_param_1];
	ld.param.u32 	%r118, [_Z13stencil_noMemPiS_ii_param_2];
	ld.param.u32 	%r119, [_Z13stencil_noMemPiS_ii_param_3];
	cvta.to.global.u64 	%rd1, %rd3;
	mov.u32 	%r1, %tid.x;
	mov.u32 	%r121, %ctaid.x;
	mov.u32 	%r122, %ntid.x;
	mul.lo.s32 	%r2, %r121, %r122;
	add.s32 	%r3, %r2, %r1;
	setp.lt.s32 	%p1, %r118, 0;
	mov.b32 	%r183, 0;
	@%p1 bra 	$L__BB1_69;
	neg.s32 	%r190, %r118;
	shl.b32 	%r5, %r118, 1;
	setp.lt.u32 	%p2, %r118, 8;
	mov.b32 	%r183, 0;
	@%p2 bra 	$L__BB1_37;
	sub.s32 	%r162, 7, %r118;
	add.s32 	%r125, %r5, 1;
	and.b32  	%r126, %r125, -16;
	neg.s32 	%r161, %r126;
	sub.s32 	%r160, %r3, %r118;
	mov.b32 	%r183, 0;
$L__BB1_3:
	.pragma "nounroll";
	setp.lt.s32 	%p3, %r160, 1;
	setp.ge.s32 	%p4, %r160, %r119;
	or.pred  	%p5, %p3, %p4;
	@%p5 bra 	$L__BB1_5;
	mul.wide.u32 	%rd4, %r160, 4;
	add.s64 	%rd5, %rd1, %rd4;
	ld.global.u32 	%r127, [%rd5];
	add.s32 	%r183, %r127, %r183;
$L__BB1_5:
	add.s32 	%r15, %r160, 1;
	setp.gt.u32 	%p6, %r160, 2147483646;
	setp.ge.s32 	%p7, %r15, %r119;
	or.pred  	%p8, %p6, %p7;
	@%p8 bra 	$L__BB1_7;
	mul.wide.u32 	%rd6, %r15, 4;
	add.s64 	%rd7, %rd1, %rd6;
	ld.global.u32 	%r128, [%rd7];
	add.s32 	%r183, %r128, %r183;
$L__BB1_7:
	add.s32 	%r18, %r160, 2;
	setp.lt.s32 	%p9, %r18, 1;
	setp.ge.s32 	%p10, %r18, %r119;
	or.pred  	%p11, %p9, %p10;
	@%p11 bra 	$L__BB1_9;
	mul.wide.u32 	%rd8, %r18, 4;
	add.s64 	%rd9, %rd1, %rd8;
	ld.global.u32 	%r129, [%rd9];
	add.s32 	%r183, %r129, %r183;
$L__BB1_9:
	add.s32 	%r21, %r160, 3;
	setp.lt.s32 	%p12, %r21, 1;
	setp.ge.s32 	%p13, %r21, %r119;
	or.pred  	%p14, %p12, %p13;
	@%p14 bra 	$L__BB1_11;
	mul.wide.u32 	%rd10, %r21, 4;
	add.s64 	%rd11, %rd1, %rd10;
	ld.global.u32 	%r130, [%rd11];
	add.s32 	%r183, %r130, %r183;
$L__BB1_11:
	add.s32 	%r24, %r160, 4;
	setp.lt.s32 	%p15, %r24, 1;
	setp.ge.s32 	%p16, %r24, %r119;
	or.pred  	%p17, %p15, %p16;
	@%p17 bra 	$L__BB1_13;
	mul.wide.u32 	%rd12, %r24, 4;
	add.s64 	%rd13, %rd1, %rd12;
	ld.global.u32 	%r131, [%rd13];
	add.s32 	%r183, %r131, %r183;
$L__BB1_13:
	add.s32 	%r27, %r160, 5;
	setp.lt.s32 	%p18, %r27, 1;
	setp.ge.s32 	%p19, %r27, %r119;
	or.pred  	%p20, %p18, %p19;
	@%p20 bra 	$L__BB1_15;
	mul.wide.u32 	%rd14, %r27, 4;
	add.s64 	%rd15, %rd1, %rd14;
	ld.global.u32 	%r132, [%rd15];
	add.s32 	%r183, %r132, %r183;
$L__BB1_15:
	add.s32 	%r30, %r160, 6;
	setp.lt.s32 	%p21, %r30, 1;
	setp.ge.s32 	%p22, %r30, %r119;
	or.pred  	%p23, %p21, %p22;
	@%p23 bra 	$L__BB1_17;
	mul.wide.u32 	%rd16, %r30, 4;
	add.s64 	%rd17, %rd1, %rd16;
	ld.global.u32 	%r133, [%rd17];
	add.s32 	%r183, %r133, %r183;
$L__BB1_17:
	add.s32 	%r33, %r160, 7;
	setp.lt.s32 	%p24, %r33, 1;
	setp.ge.s32 	%p25, %r33, %r119;
	or.pred  	%p26, %p24, %p25;
	@%p26 bra 	$L__BB1_19;
	mul.wide.u32 	%rd18, %r33, 4;
	add.s64 	%rd19, %rd1, %rd18;
	ld.global.u32 	%r134, [%rd19];
	add.s32 	%r183, %r134, %r183;
$L__BB1_19:
	add.s32 	%r36, %r160, 8;
	setp.lt.s32 	%p27, %r36, 1;
	setp.ge.s32 	%p28, %r36, %r119;
	or.pred  	%p29, %p27, %p28;
	@%p29 bra 	$L__BB1_21;
	mul.wide.u32 	%rd20, %r36, 4;
	add.s64 	%rd21, %rd1, %rd20;
	ld.global.u32 	%r135, [%rd21];
	add.s32 	%r183, %r135, %r183;
$L__BB1_21:
	add.s32 	%r39, %r160, 9;
	setp.lt.s32 	%p30, %r39, 1;
	setp.ge.s32 	%p31, %r39, %r119;
	or.pred  	%p32, %p30, %p31;
	@%p32 bra 	$L__BB1_23;
	mul.wide.u32 	%rd22, %r39, 4;
	add.s64 	%rd23, %rd1, %rd22;
	ld.global.u32 	%r136, [%rd23];
	add.s32 	%r183, %r136, %r183;
$L__BB1_23:
	add.s32 	%r42, %r160, 10;
	setp.lt.s32 	%p33, %r42, 1;
	setp.ge.s32 	%p34, %r42, %r119;
	or.pred  	%p35, %p33, %p34;
	@%p35 bra 	$L__BB1_25;
	mul.wide.u32 	%rd24, %r42, 4;
	add.s64 	%rd25, %rd1, %rd24;
	ld.global.u32 	%r137, [%rd25];
	add.s32 	%r183, %r137, %r183;
$L__BB1_25:
	add.s32 	%r45, %r160, 11;
	setp.lt.s32 	%p36, %r45, 1;
	setp.ge.s32 	%p37, %r45, %r119;
	or.pred  	%p38, %p36, %p37;
	@%p38 bra 	$L__BB1_27;
	mul.wide.u32 	%rd26, %r45, 4;
	add.s64 	%rd27, %rd1, %rd26;
	ld.global.u32 	%r138, [%rd27];
	add.s32 	%r183, %r138, %r183;
$L__BB1_27:
	add.s32 	%r48, %r160, 12;
	setp.lt.s32 	%p39, %r48, 1;
	setp.ge.s32 	%p40, %r48, %r119;
	or.pred  	%p41, %p39, %p40;
	@%p41 bra 	$L__BB1_29;
	mul.wide.u32 	%rd28, %r48, 4;
	add.s64 	%rd29, %rd1, %rd28;
	ld.global.u32 	%r139, [%rd29];
	add.s32 	%r183, %r139, %r183;
$L__BB1_29:
	add.s32 	%r51, %r160, 13;
	setp.lt.s32 	%p42, %r51, 1;
	setp.ge.s32 	%p43, %r51, %r119;
	or.pred  	%p44, %p42, %p43;
	@%p44 bra 	$L__BB1_31;
	mul.wide.u32 	%rd30, %r51, 4;
	add.s64 	%rd31, %rd1, %rd30;
	ld.global.u32 	%r140, [%rd31];
	add.s32 	%r183, %r140, %r183;
$L__BB1_31:
	add.s32 	%r54, %r160, 14;
	setp.lt.s32 	%p45, %r54, 1;
	setp.ge.s32 	%p46, %r54, %r119;
	or.pred  	%p47, %p45, %p46;
	@%p47 bra 	$L__BB1_33;
	mul.wide.u32 	%rd32, %r54, 4;
	add.s64 	%rd33, %rd1, %rd32;
	ld.global.u32 	%r141, [%rd33];
	add.s32 	%r183, %r141, %r183;
$L__BB1_33:
	add.s32 	%r57, %r160, 15;
	setp.lt.s32 	%p48, %r57, 1;
	setp.ge.s32 	%p49, %r57, %r119;
	or.pred  	%p50, %p48, %p49;
	@%p50 bra 	$L__BB1_35;
	mul.wide.u32 	%rd34, %r57, 4;
	add.s64 	%rd35, %rd1, %rd34;
	ld.global.u32 	%r142, [%rd35];
	add.s32 	%r183, %r142, %r183;
$L__BB1_35:
	add.s32 	%r162, %r162, 16;
	add.s32 	%r161, %r161, 16;
	add.s32 	%r160, %r160, 16;
	setp.ne.s32 	%p51, %r161, 0;
	@%p51 bra 	$L__BB1_3;
	add.s32 	%r190, %r162, -7;
$L__BB1_37:
	and.b32  	%r143, %r5, 14;
	setp.lt.u32 	%p52, %r143, 7;
	@%p52 bra 	$L__BB1_55;
	add.s32 	%r66, %r190, %r3;
	setp.lt.s32 	%p53, %r66, 1;
	setp.ge.s32 	%p54, %r66, %r119;
	or.pred  	%p55, %p53, %p54;
	@%p55 bra 	$L__BB1_40;
	mul.wide.u32 	%rd36, %r66, 4;
	add.s64 	%rd37, %rd1, %rd36;
	ld.global.u32 	%r144, [%rd37];
	add.s32 	%r183, %r144, %r183;
$L__BB1_40:
	add.s32 	%r69, %r66, 1;
	setp.gt.u32 	%p56, %r66, 2147483646;
	setp.ge.s32 	%p57, %r69, %r119;
	or.pred  	%p58, %p56, %p57;
	@%p58 bra 	$L__BB1_42;
	mul.wide.u32 	%rd38, %r69, 4;
	add.s64 	%rd39, %rd1, %rd38;
	ld.global.u32 	%r145, [%rd39];
	add.s32 	%r183, %r145, %r183;
$L__BB1_42:
	add.s32 	%r72, %r66, 2;
	setp.lt.s32 	%p59, %r72, 1;
	setp.ge.s32 	%p60, %r72, %r119;
	or.pred  	%p61, %p59, %p60;
	@%p61 bra 	$L__BB1_44;
	mul.wide.u32 	%rd40, %r72, 4;
	add.s64 	%rd41, %rd1, %rd40;
	ld.global.u32 	%r146, [%rd41];
	add.s32 	%r183, %r146, %r183;
$L__BB1_44:
	add.s32 	%r75, %r66, 3;
	setp.lt.s32 	%p62, %r75, 1;
	setp.ge.s32 	%p63, %r75, %r119;
	or.pred  	%p64, %p62, %p63;
	@%p64 bra 	$L__BB1_46;
	mul.wide.u32 	%rd42, %r75, 4;
	add.s64 	%rd43, %rd1, %rd42;
	ld.global.u32 	%r147, [%rd43];
	add.s32 	%r183, %r147, %r183;
$L__BB1_46:
	add.s32 	%r78, %r66, 4;
	setp.lt.s32 	%p65, %r78, 1;
	setp.ge.s32 	%p66, %r78, %r119;
	or.pred  	%p67, %p65, %p66;
	@%p67 bra 	$L__BB1_48;
	mul.wide.u32 	%rd44, %r78, 4;
	add.s64 	%rd45, %rd1, %rd44;
	ld.global.u32 	%r148, [%rd45];
	add.s32 	%r183, %r148, %r183;
$L__BB1_48:
	add.s32 	%r81, %r66, 5;
	setp.lt.s32 	%p68, %r81, 1;
	setp.ge.s32 	%p69, %r81, %r119;
	or.pred  	%p70, %p68, %p69;
	@%p70 bra 	$L__BB1_50;
	mul.wide.u32 	%rd46, %r81, 4;
	add.s64 	%rd47, %rd1, %rd46;
	ld.global.u32 	%r149, [%rd47];
	add.s32 	%r183, %r149, %r183;
$L__BB1_50:
	add.s32 	%r84, %r66, 6;
	setp.lt.s32 	%p71, %r84, 1;
	setp.ge.s32 	%p72, %r84, %r119;
	or.pred  	%p73, %p71, %p72;
	@%p73 bra 	$L__BB1_52;
	mul.wide.u32 	%rd48, %r84, 4;
	add.s64 	%rd49, %rd1, %rd48;
	ld.global.u32 	%r150, [%rd49];
	add.s32 	%r183, %r150, %r183;
$L__BB1_52:
	add.s32 	%r87, %r66, 7;
	setp.lt.s32 	%p74, %r87, 1;
	setp.ge.s32 	%p75, %r87, %r119;
	or.pred  	%p76, %p74, %p75;
	@%p76 bra 	$L__BB1_54;
	mul.wide.u32 	%rd50, %r87, 4;
	add.s64 	%rd51, %rd1, %rd50;
	ld.global.u32 	%r151, [%rd51];
	add.s32 	%r183, %r151, %r183;
$L__BB1_54:
	add.s32 	%r190, %r190, 8;
$L__BB1_55:
	and.b32  	%r152, %r5, 6;
	setp.lt.u32 	%p77, %r152, 3;
	@%p77 bra 	$L__BB1_65;
	add.s32 	%r93, %r190, %r3;
	setp.lt.s32 	%p78, %r93, 1;
	setp.ge.s32 	%p79, %r93, %r119;
	or.pred  	%p80, %p78, %p79;
	@%p80 bra 	$L__BB1_58;
	mul.wide.u32 	%rd52, %r93, 4;
	add.s64 	%rd53, %rd1, %rd52;
	ld.global.u32 	%r153, [%rd53];
	add.s32 	%r183, %r153, %r183;
$L__BB1_58:
	add.s32 	%r96, %r93, 1;
	setp.gt.u32 	%p81, %r93, 2147483646;
	setp.ge.s32 	%p82, %r96, %r119;
	or.pred  	%p83, %p81, %p82;
	@%p83 bra 	$L__BB1_60;
	mul.wide.u32 	%rd54, %r96, 4;
	add.s64 	%rd55, %rd1, %rd54;
	ld.global.u32 	%r154, [%rd55];
	add.s32 	%r183, %r154, %r183;
$L__BB1_60:
	add.s32 	%r99, %r93, 2;
	setp.lt.s32 	%p84, %r99, 1;
	setp.ge.s32 	%p85, %r99, %r119;
	or.pred  	%p86, %p84, %p85;
	@%p86 bra 	$L__BB1_62;
	mul.wide.u32 	%rd56, %r99, 4;
	add.s64 	%rd57, %rd1, %rd56;
	ld.global.u32 	%r155, [%rd57];
	add.s32 	%r183, %r155, %r183;
$L__BB1_62:
	add.s32 	%r102, %r93, 3;
	setp.lt.s32 	%p87, %r102, 1;
	setp.ge.s32 	%p88, %r102, %r119;
	or.pred  	%p89, %p87, %p88;
	@%p89 bra 	$L__BB1_64;
	mul.wide.u32 	%rd58, %r102, 4;
	add.s64 	%rd59, %rd1, %rd58;
	ld.global.u32 	%r156, [%rd59];
	add.s32 	%r183, %r156, %r183;
$L__BB1_64:
	add.s32 	%r190, %r190, 4;
$L__BB1_65:
	add.s32 	%r157, %r1, %r190;
	add.s32 	%r199, %r157, %r2;
	cvt.u16.u32 	%rs1, %r118;
	and.b16  	%rs2, %rs1, 1;
	mul.wide.u16 	%r158, %rs2, 2;
	neg.s32 	%r198, %r158;
$L__BB1_66:
	.pragma "nounroll";
	setp.lt.s32 	%p90, %r199, 1;
	setp.ge.s32 	%p91, %r199, %r119;
	or.pred  	%p92, %p90, %p91;
	@%p92 bra 	$L__BB1_68;
	mul.wide.u32 	%rd60, %r199, 4;
	add.s64 	%rd61, %rd1, %rd60;
	ld.global.u32 	%r159, [%rd61];
	add.s32 	%r183, %r159, %r183;
$L__BB1_68:
	add.s32 	%r199, %r199, 1;
	add.s32 	%r198, %r198, 1;
	setp.ne.s32 	%p93, %r198, 1;
	@%p93 bra 	$L__BB1_66;
$L__BB1_69:
	cvta.to.global.u64 	%rd62, %rd2;
	mul.wide.s32 	%rd63, %r3, 4;
	add.s64 	%rd64, %rd62, %rd63;
	st.global.u32 	[%rd64], %r183;
	ret;

}


// ===== COMPILED SASS (sm_100) =====

	.target	sm_100

	.elftype	@"ET_EXEC"


//--------------------- .note.nv.tkinfo           --------------------------
	.section	.note.nv.tkinfo,"",@"SHT_NOTE"
	.sectionflags	@"SHF_NOTE_NV_TKINFO"
	.tkinfo
        /*0018*/ 	.word	0x00000002
        /*0030*/ 	.string	""
        /*0030*/ 	.string	"ptxas"
        /*0030*/ 	.string	"Cuda compilation tools, release 13.0, V13.0.88"
        /*0030*/ 	.string	"Build cuda_13.0.r13.0/compiler.36424714_0"
        /*0030*/ 	.string	"-arch sm_100 -m 64 "



//--------------------- .note.nv.cuinfo           --------------------------
	.section	.note.nv.cuinfo,"",@"SHT_NOTE"
	.sectionflags	@"SHF_NOTE_NV_CUINFO"
        /*0018*/ 	.short	0x0002
        /*001a*/ 	.short	0x0064
        /*001c*/ 	.short	0x0082
	.zero		2


//--------------------- .nv.info                  --------------------------
	.section	.nv.info,"",@"SHT_CUDA_INFO"
	.align	4


	//----- nvinfo : EIATTR_REGCOUNT
	.align		4
        /*0000*/ 	.byte	0x04, 0x2f
        /*0002*/ 	.short	(.L_1 - .L_0)
	.align		4
.L_0:
        /*0004*/ 	.word	index@(_Z10stencil_1dPiS_i)
        /*0008*/ 	.word	0x00000019


	//----- nvinfo : EIATTR_FRAME_SIZE
	.align		4
.L_1:
        /*000c*/ 	.byte	0x04, 0x11
        /*000e*/ 	.short	(.L_3 - .L_2)
	.align		4
.L_2:
        /*0010*/ 	.word	index@(_Z10stencil_1dPiS_i)
        /*0014*/ 	.word	0x00000000


	//----- nvinfo : EIATTR_REGCOUNT
	.align		4
.L_3:
        /*0018*/ 	.byte	0x04, 0x2f
        /*001a*/ 	.short	(.L_5 - .L_4)
	.align		4
.L_4:
        /*001c*/ 	.word	index@(_Z13stencil_noMemPiS_ii)
        /*0020*/ 	.word	0x00000020


	//----- nvinfo : EIATTR_FRAME_SIZE
	.align		4
.L_5:
        /*0024*/ 	.byte	0x04, 0x11
        /*0026*/ 	.short	(.L_7 - .L_6)
	.align		4
.L_6:
        /*0028*/ 	.word	index@(_Z13stencil_noMemPiS_ii)
        /*002c*/ 	.word	0x00000000


	//----- nvinfo : EIATTR_MIN_STACK_SIZE
	.align		4
.L_7:
        /*0030*/ 	.byte	0x04, 0x12
        /*0032*/ 	.short	(.L_9 - .L_8)
	.align		4
.L_8:
        /*0034*/ 	.word	index@(_Z13stencil_noMemPiS_ii)
        /*0038*/ 	.word	0x00000000


	//----- nvinfo : EIATTR_MIN_STACK_SIZE
	.align		4
.L_9:
        /*003c*/ 	.byte	0x04, 0x12
        /*003e*/ 	.short	(.L_11 - .L_10)
	.align		4
.L_10:
        /*0040*/ 	.word	index@(_Z10stencil_1dPiS_i)
        /*0044*/ 	.word	0x00000000
.L_11:


//--------------------- .nv.compat                --------------------------
	.section	.nv.compat,"",@"SHT_CUDA_COMPAT_INFO"
	.align	4
        /*0000*/ 	.byte	0x02, 0x09, 0x00, 0x00, 0x02, 0x02, 0x01, 0x00, 0x02, 0x05, 0x05, 0x00, 0x03, 0x07, 0x01, 0x01
        /*0010*/ 	.byte	0x02, 0x03, 0x00, 0x00, 0x02, 0x06, 0x01, 0x00, 0x04, 0x0b, 0x08, 0x00, 0x09, 0x00, 0x00, 0x00
        /*0020*/ 	.byte	0x00, 0x00, 0x00, 0x00


//--------------------- .nv.info._Z13stencil_noMemPiS_ii --------------------------
	.section	.nv.info._Z13stencil_noMemPiS_ii,"",@"SHT_CUDA_INFO"
	.sectionflags	@""
	.align	4


	//----- nvinfo : EIATTR_CUDA_API_VERSION
	.align		4
        /*0000*/ 	.byte	0x04, 0x37
        /*0002*/ 	.short	(.L_13 - .L_12)
.L_12:
        /*0004*/ 	.word	0x00000082


	//----- nvinfo : EIATTR_KPARAM_INFO
	.align		4
.L_13:
        /*0008*/ 	.byte	0x04, 0x17
        /*000a*/ 	.short	(.L_15 - .L_14)
.L_14:
        /*000c*/ 	.word	0x00000000
        /*0010*/ 	.short	0x0003
        /*0012*/ 	.short	0x0014
        /*0014*/ 	.byte	0x00, 0xf0, 0x11, 0x00


	//----- nvinfo : EIATTR_KPARAM_INFO
	.align		4
.L_15:
        /*0018*/ 	.byte	0x04, 0x17
        /*001a*/ 	.short	(.L_17 - .L_16)
.L_16:
        /*001c*/ 	.word	0x00000000
        /*0020*/ 	.short	0x0002
        /*0022*/ 	.short	0x0010
        /*0024*/ 	.byte	0x00, 0xf0, 0x11, 0x00


	//----- nvinfo : EIATTR_KPARAM_INFO
	.align		4
.L_17:
        /*0028*/ 	.byte	0x04, 0x17
        /*002a*/ 	.short	(.L_19 - .L_18)
.L_18:
        /*002c*/ 	.word	0x00000000
        /*0030*/ 	.short	0x0001
        /*0032*/ 	.short	0x0008
        /*0034*/ 	.byte	0x00, 0xf5, 0x21, 0x00


	//----- nvinfo : EIATTR_KPARAM_INFO
	.align		4
.L_19:
        /*0038*/ 	.byte	0x04, 0x17
        /*003a*/ 	.short	(.L_21 - .L_20)
.L_20:
        /*003c*/ 	.word	0x00000000
        /*0040*/ 	.short	0x0000
        /*0042*/ 	.short	0x0000
        /*0044*/ 	.byte	0x00, 0xf5, 0x21, 0x00


	//----- nvinfo : EIATTR_SPARSE_MMA_MASK
	.align		4
.L_21:
        /*0048*/ 	.byte	0x03, 0x50
        /*004a*/ 	.short	0x0000


	//----- nvinfo : EIATTR_MAXREG_COUNT
	.align		4
        /*004c*/ 	.byte	0x03, 0x1b
        /*004e*/ 	.short	0x00ff


	//----- nvinfo : EIATTR_MERCURY_ISA_VERSION
	.align		4
        /*0050*/ 	.byte	0x03, 0x5f
        /*0052*/ 	.short	0x0101


	//----- nvinfo : EIATTR_VRC_CTA_INIT_COUNT
	.align		4
        /*0054*/ 	.byte	0x02, 0x4a
	.zero		1
	.zero		1


	//----- nvinfo : EIATTR_EXIT_INSTR_OFFSETS
	.align		4
        /*0058*/ 	.byte	0x04, 0x1c
        /*005a*/ 	.short	(.L_23 - .L_22)


	//   ....[0]....
.L_22:
        /*005c*/ 	.word	0x00000ff0


	//----- nvinfo : EIATTR_CBANK_PARAM_SIZE
	.align		4
.L_23:
        /*0060*/ 	.byte	0x03, 0x19
        /*0062*/ 	.short	0x0018


	//----- nvinfo : EIATTR_PARAM_CBANK
	.align		4
        /*0064*/ 	.byte	0x04, 0x0a
        /*0066*/ 	.short	(.L_25 - .L_24)
	.align		4
.L_24:
        /*0068*/ 	.word	index@(.nv.constant0._Z13stencil_noMemPiS_ii)
        /*006c*/ 	.short	0x0380
        /*006e*/ 	.short	0x0018


	//----- nvinfo : EIATTR_SW_WAR
	.align		4
.L_25:
        /*0070*/ 	.byte	0x04, 0x36
        /*0072*/ 	.short	(.L_27 - .L_26)
.L_26:
        /*0074*/ 	.word	0x00000008
.L_27:


//--------------------- .nv.info._Z10stencil_1dPiS_i --------------------------
	.section	.nv.info._Z10stencil_1dPiS_i,"",@"SHT_CUDA_INFO"
	.sectionflags	@""
	.align	4


	//----- nvinfo : EIATTR_CUDA_API_VERSION
	.align		4
        /*0000*/ 	.byte	0x04, 0x37
        /*0002*/ 	.short	(.L_29 - .L_28)
.L_28:
        /*0004*/ 	.word	0x00000082


	//----- nvinfo : EIATTR_KPARAM_INFO
	.align		4
.L_29:
        /*0008*/ 	.byte	0x04, 0x17
        /*000a*/ 	.short	(.L_31 - .L_30)
.L_30:
        /*000c*/ 	.word	0x00000000
        /*0010*/ 	.short	0x0002
        /*0012*/ 	.short	0x0010
        /*0014*/ 	.byte	0x00, 0xf0, 0x11, 0x00


	//----- nvinfo : EIATTR_KPARAM_INFO
	.align		4
.L_31:
        /*0018*/ 	.byte	0x04, 0x17
        /*001a*/ 	.short	(.L_33 - .L_32)
.L_32:
        /*001c*/ 	.word	0x00000000
        /*0020*/ 	.short	0x0001
        /*0022*/ 	.short	0x0008
        /*0024*/ 	.byte	0x00, 0xf5, 0x21, 0x00


	//----- nvinfo : EIATTR_KPARAM_INFO
	.align		4
.L_33:
        /*0028*/ 	.byte	0x04, 0x17
        /*002a*/ 	.short	(.L_35 - .L_34)
.L_34:
        /*002c*/ 	.word	0x00000000
        /*0030*/ 	.short	0x0000
        /*0032*/ 	.short	0x0000
        /*0034*/ 	.byte	0x00, 0xf5, 0x21, 0x00


	//----- nvinfo : EIATTR_SPARSE_MMA_MASK
	.align		4
.L_35:
        /*0038*/ 	.byte	0x03, 0x50
        /*003a*/ 	.short	0x0000


	//----- nvinfo : EIATTR_MAXREG_COUNT
	.align		4
        /*003c*/ 	.byte	0x03, 0x1b
        /*003e*/ 	.short	0x00ff


	//----- nvinfo : EIATTR_NUM_BARRIERS
	.align		4
        /*0040*/ 	.byte	0x02, 0x4c
        /*0042*/ 	.byte	0x01
	.zero		1


	//----- nvinfo : EIATTR_MERCURY_ISA_VERSION
	.align		4
        /*0044*/ 	.byte	0x03, 0x5f
        /*0046*/ 	.short	0x0101


	//----- nvinfo : EIATTR_VRC_CTA_INIT_COUNT
	.align		4
        /*0048*/ 	.byte	0x02, 0x4a
	.zero		1
	.zero		1


	//----- nvinfo : EIATTR_EXIT_INSTR_OFFSETS
	.align		4
        /*004c*/ 	.byte	0x04, 0x1c
        /*004e*/ 	.short	(.L_37 - .L_36)


	//   ....[0]....
.L_36:
        /*0050*/ 	.word	0x000007c0


	//----- nvinfo : EIATTR_CRS_STACK_SIZE
	.align		4
.L_37:
        /*0054*/ 	.byte	0x04, 0x1e
        /*0056*/ 	.short	(.L_39 - .L_38)
.L_38:
        /*0058*/ 	.word	0x00000000


	//----- nvinfo : EIATTR_CBANK_PARAM_SIZE
	.align		4
.L_39:
        /*005c*/ 	.byte	0x03, 0x19
        /*005e*/ 	.short	0x0014


	//----- nvinfo : EIATTR_PARAM_CBANK
	.align		4
        /*0060*/ 	.byte	0x04, 0x0a
        /*0062*/ 	.short	(.L_41 - .L_40)
	.align		4
.L_40:
        /*0064*/ 	.word	index@(.nv.constant0._Z10stencil_1dPiS_i)
        /*0068*/ 	.short	0x0380
        /*006a*/ 	.short	0x0014


	//----- nvinfo : EIATTR_SW_WAR
	.align		4
.L_41:
        /*006c*/ 	.byte	0x04, 0x36
        /*006e*/ 	.short	(.L_43 - .L_42)
.L_42:
        /*0070*/ 	.word	0x00000008
.L_43:


//--------------------- .nv.callgraph             --------------------------
	.section	.nv.callgraph,"",@"SHT_CUDA_CALLGRAPH"
	.align	4
	.sectionentsize	8
	.align		4
        /*0000*/ 	.word	0x00000000
	.align		4
        /*0004*/ 	.word	0xffffffff
	.align		4
        /*0008*/ 	.word	0x00000000
	.align		4
        /*000c*/ 	.word	0xfffffffe
	.align		4
        /*0010*/ 	.word	0x00000000
	.align		4
        /*0014*/ 	.word	0xfffffffd
	.align		4
        /*0018*/ 	.word	0x00000000
	.align		4
        /*001c*/ 	.word	0xfffffffc


//--------------------- .text._Z13stencil_noMemPiS_ii --------------------------
	.section	.text._Z13stencil_noMemPiS_ii,"ax",@progbits
	.align	128
        .global         _Z13stencil_noMemPiS_ii
        .type           _Z13stencil_noMemPiS_ii,@function
        .size           _Z13stencil_noMemPiS_ii,(.L_x_16 - _Z13stencil_noMemPiS_ii)
        .other          _Z13stencil_noMemPiS_ii,@"STO_CUDA_ENTRY STV_DEFAULT"
_Z13stencil_noMemPiS_ii:
.text._Z13stencil_noMemPiS_ii:
[----:B------:R-:W-:Y:S01]  /*0000*/  LDC R1, c[0x0][0x37c] ;  /* 0x0000df00ff017b82 */ /* 0x000fe20000000800 */
[----:B------:R-:W0:Y:S07]  /*0010*/  S2R R0, SR_TID.X ;  /* 0x0000000000007919 */ /* 0x000e2e0000002100 */
[----:B------:R-:W1:Y:S01]  /*0020*/  S2UR UR4, SR_CTAID.X ;  /* 0x00000000000479c3 */ /* 0x000e620000002500 */
[----:B------:R-:W2:Y:S01]  /*0030*/  LDCU UR10, c[0x0][0x390] ;  /* 0x00007200ff0a77ac */ /* 0x000ea20008000800 */
[----:B------:R-:W-:Y:S01]  /*0040*/  IMAD.MOV.U32 R2, RZ, RZ, RZ ;  /* 0x000000ffff027224 */ /* 0x000fe200078e00ff */
[----:B------:R-:W1:Y:S01]  /*0050*/  LDCU UR5, c[0x0][0x360] ;  /* 0x00006c00ff0577ac */ /* 0x000e620008000800 */
[----:B------:R-:W3:Y:S01]  /*0060*/  LDCU.64 UR8, c[0x0][0x358] ;  /* 0x00006b00ff0877ac */ /* 0x000ee20008000a00 */
[----:B--2---:R-:W-:-:S02]  /*0070*/  UISETP.GE.AND UP0, UPT, UR10, URZ, UPT ;  /* 0x000000ff0a00728c */ /* 0x004fc4000bf06270 */
[----:B-1----:R-:W-:-:S06]  /*0080*/  UIMAD UR4, UR4, UR5, URZ ;  /* 0x00000005040472a4 */ /* 0x002fcc000f8e02ff */
[----:B0-----:R-:W-:Y:S01]  /*0090*/  VIADD R3, R0, UR4 ;  /* 0x0000000400037c36 */ /* 0x001fe20008000000 */
[----:B---3--:R-:W-:Y:S06]  /*00a0*/  BRA.U !UP0, `(.L_x_0) ;  /* 0x0000000d08c47547 */ /* 0x008fec000b800000 */
[----:B------:R-:W-:Y:S01]  /*00b0*/  UISETP.GE.U32.AND UP0, UPT, UR10, 0x8, UPT ;  /* 0x000000080a00788c */ /* 0x000fe2000bf06070 */
[----:B------:R-:W-:Y:S01]  /*00c0*/  IMAD.MOV.U32 R2, RZ, RZ, RZ ;  /* 0x000000ffff027224 */ /* 0x000fe200078e00ff */
[----:B------:R-:W-:Y:S02]  /*00d0*/  UIADD3 UR6, UPT, UPT, -UR10, URZ, URZ ;  /* 0x000000ff0a067290 */ /* 0x000fe4000fffe1ff */
[----:B------:R-:W-:-:S04]  /*00e0*/  USHF.L.U32 UR5, UR10, 0x1, URZ ;  /* 0x000000010a057899 */ /* 0x000fc800080006ff */
[----:B------:R-:W-:Y:S01]  /*00f0*/  MOV R18, UR6 ;  /* 0x0000000600127c02 */ /* 0x000fe20008000f00 */
[----:B------:R-:W-:Y:S07]  /*0100*/  BRA.U !UP0, `(.L_x_1) ;  /* 0x0000000508f47547 */ /* 0x000fee000b800000 */
[----:B------:R-:W-:Y:S02]  /*0110*/  UIADD3 UR7, UPT, UPT, -UR10, 0x7, URZ ;  /* 0x000000070a077890 */ /* 0x000fe4000fffe1ff */
[----:B------:R-:W-:Y:S01]  /*0120*/  VIADD R4, R3, -UR10 ;  /* 0x8000000a03047c36 */ /* 0x000fe20008000000 */
[----:B------:R-:W-:Y:S01]  /*0130*/  UIADD3 UR6, UPT, UPT, UR5, 0x1, URZ ;  /* 0x0000000105067890 */ /* 0x000fe2000fffe0ff */
[----:B------:R-:W-:Y:S01]  /*0140*/  IMAD.MOV.U32 R2, RZ, RZ, RZ ;  /* 0x000000ffff027224 */ /* 0x000fe200078e00ff */
[----:B------:R-:W0:Y:S01]  /*0150*/  LDCU UR11, c[0x0][0x394] ;  /* 0x00007280ff0b77ac */ /* 0x000e220008000800 */
[----:B------:R-:W-:Y:S01]  /*0160*/  IMAD.U32 R5, RZ, RZ, UR7 ;  /* 0x00000007ff057e24 */ /* 0x000fe2000f8e00ff */
[----:B------:R-:W-:-:S04]  /*0170*/  ULOP3.LUT UR6, UR6, 0xfffffff0, URZ, 0xc0, !UPT ;  /* 0xfffffff006067892 */ /* 0x000fc8000f8ec0ff */
[----:B------:R-:W-:-:S12]  /*0180*/  UIADD3 UR6, UPT, UPT, -UR6, URZ, URZ ;  /* 0x000000ff06067290 */ /* 0x000fd8000fffe1ff */
.L_x_2:
[C---:B0-----:R-:W-:Y:S02]  /*0190*/  ISETP.GE.AND P1, PT, R4.reuse, UR11, PT ;  /* 0x0000000b04007c0c */ /* 0x041fe4000bf26270 */
[C---:B------:R-:W-:Y:S02]  /*01a0*/  IADD3 R11, PT, PT, R4.reuse, 0x1, RZ ;  /* 0x00000001040b7810 */ /* 0x040fe40007ffe0ff */
[----:B------:R-:W-:Y:S02]  /*01b0*/  ISETP.LT.OR P1, PT, R4, 0x1, P1 ;  /* 0x000000010400780c */ /* 0x000fe40000f21670 */
[----:B------:R-:W-:-:S04]  /*01c0*/  ISETP.GE.AND P2, PT, R11, UR11, PT ;  /* 0x0000000b0b007c0c */ /* 0x000fc8000bf46270 */
[----:B------:R-:W-:-:S07]  /*01d0*/  ISETP.GT.U32.OR P2, PT, R4, 0x7ffffffe, P2 ;  /* 0x7ffffffe0400780c */ /* 0x000fce0001744470 */
[----:B------:R-:W0:Y:S08]  /*01e0*/  @!P1 LDC.64 R6, c[0x0][0x380] ;  /* 0x0000e000ff069b82 */ /* 0x000e300000000a00 */
[----:B------:R-:W1:Y:S01]  /*01f0*/  @!P2 LDC.64 R8, c[0x0][0x380] ;  /* 0x0000e000ff08ab82 */ /* 0x000e620000000a00 */
[----:B0-----:R-:W-:-:S06]  /*0200*/  @!P1 IMAD.WIDE.U32 R6, R4, 0x4, R6 ;  /* 0x0000000404069825 */ /* 0x001fcc00078e0006 */
[----:B------:R-:W2:Y:S01]  /*0210*/  @!P1 LDG.E R7, desc[UR8][R6.64] ;  /* 0x0000000806079981 */ /* 0x000ea2000c1e1900 */
[----:B-1----:R-:W-:-:S06]  /*0220*/  @!P2 IMAD.WIDE.U32 R8, R11, 0x4, R8 ;  /* 0x000000040b08a825 */ /* 0x002fcc00078e0008 */
[----:B------:R-:W3:Y:S01]  /*0230*/  @!P2 LDG.E R9, desc[UR8][R8.64] ;  /* 0x000000080809a981 */ /* 0x000ee2000c1e1900 */
[C---:B------:R-:W-:Y:S02]  /*0240*/  VIADD R11, R4.reuse, 0x2 ;  /* 0x00000002040b7836 */ /* 0x040fe40000000000 */
[----:B------:R-:W-:-:S03]  /*0250*/  VIADD R17, R4, 0x3 ;  /* 0x0000000304117836 */ /* 0x000fc60000000000 */
[----:B------:R-:W-:Y:S01]  /*0260*/  ISETP.GE.AND P0, PT, R11, UR11, PT ;  /* 0x0000000b0b007c0c */ /* 0x000fe2000bf06270 */
[C---:B------:R-:W-:Y:S01]  /*0270*/  VIADD R29, R4.reuse, 0x4 ;  /* 0x00000004041d7836 */ /* 0x040fe20000000000 */
[----:B------:R-:W-:Y:S02]  /*0280*/  ISETP.GE.AND P5, PT, R17, UR11, PT ;  /* 0x0000000b11007c0c */ /* 0x000fe4000bfa6270 */
[----:B------:R-:W-:Y:S02]  /*0290*/  ISETP.LT.OR P0, PT, R11, 0x1, P0 ;  /* 0x000000010b00780c */ /* 0x000fe40000701670 */
[----:B------:R-:W-:Y:S02]  /*02a0*/  ISETP.LT.OR P5, PT, R17, 0x1, P5 ;  /* 0x000000011100780c */ /* 0x000fe40002fa1670 */
[C---:B------:R-:W-:Y:S02]  /*02b0*/  IADD3 R27, PT, PT, R4.reuse, 0x5, RZ ;  /* 0x00000005041b7810 */ /* 0x040fe40007ffe0ff */
[----:B------:R-:W-:Y:S01]  /*02c0*/  ISETP.GE.AND P6, PT, R29, UR11, PT ;  /* 0x0000000b1d007c0c */ /* 0x000fe2000bfc6270 */
[----:B------:R-:W-:Y:S01]  /*02d0*/  VIADD R21, R4, 0x6 ;  /* 0x0000000604157836 */ /* 0x000fe20000000000 */
[----:B------:R-:W-:-:S02]  /*02e0*/  ISETP.GE.AND P3, PT, R27, UR11, PT ;  /* 0x0000000b1b007c0c */ /* 0x000fc4000bf66270 */
[----:B------:R-:W-:Y:S02]  /*02f0*/  ISETP.LT.OR P6, PT, R29, 0x1, P6 ;  /* 0x000000011d00780c */ /* 0x000fe400037c1670 */
[----:B------:R-:W-:Y:S01]  /*0300*/  ISETP.LT.OR P3, PT, R27, 0x1, P3 ;  /* 0x000000011b00780c */ /* 0x000fe20001f61670 */
[----:B------:R-:W0:Y:S01]  /*0310*/  @!P0 LDC.64 R18, c[0x0][0x380] ;  /* 0x0000e000ff128b82 */ /* 0x000e220000000a00 */
[----:B------:R-:W-:Y:S01]  /*0320*/  ISETP.GE.AND P4, PT, R21, UR11, PT ;  /* 0x0000000b15007c0c */ /* 0x000fe2000bf86270 */
[----:B------:R-:W-:-:S03]  /*0330*/  VIADD R23, R4, 0x7 ;  /* 0x0000000704177836 */ /* 0x000fc60000000000 */
[----:B------:R-:W-:-:S03]  /*0340*/  ISETP.LT.OR P4, PT, R21, 0x1, P4 ;  /* 0x000000011500780c */ /* 0x000fc60002781670 */
[----:B------:R-:W1:Y:S01]  /*0350*/  @!P5 LDC.64 R14, c[0x0][0x380] ;  /* 0x0000e000ff0edb82 */ /* 0x000e620000000a00 */
[----:B------:R-:W-:-:S07]  /*0360*/  IADD3 R25, PT, PT, R4, 0x8, RZ ;  /* 0x0000000804197810 */ /* 0x000fce0007ffe0ff */
[----:B------:R-:W4:Y:S01]  /*0370*/  @!P6 LDC.64 R12, c[0x0][0x380] ;  /* 0x0000e000ff0ceb82 */ /* 0x000f220000000a00 */
[----:B0-----:R-:W-:-:S06]  /*0380*/  @!P0 IMAD.WIDE.U32 R18, R11, 0x4, R18 ;  /* 0x000000040b128825 */ /* 0x001fcc00078e0012 */
[----:B------:R-:W5:Y:S01]  /*0390*/  @!P0 LDG.E R19, desc[UR8][R18.64] ;  /* 0x0000000812138981 */ /* 0x000f62000c1e1900 */
[----:B-1----:R-:W-:-:S06]  /*03a0*/  @!P5 IMAD.WIDE.U32 R14, R17, 0x4, R14 ;  /* 0x00000004110ed825 */ /* 0x002fcc00078e000e */
[----:B------:R0:W5:Y:S01]  /*03b0*/  @!P5 LDG.E R15, desc[UR8][R14.64] ;  /* 0x000000080e0fd981 */ /* 0x000162000c1e1900 */
[----:B----4-:R-:W-:-:S06]  /*03c0*/  @!P6 IMAD.WIDE.U32 R12, R29, 0x4, R12 ;  /* 0x000000041d0ce825 */ /* 0x010fcc00078e000c */
[----:B------:R-:W4:Y:S01]  /*03d0*/  @!P6 LDG.E R13, desc[UR8][R12.64] ;  /* 0x000000080c0de981 */ /* 0x000f22000c1e1900 */
[----:B--2---:R-:W-:Y:S01]  /*03e0*/  @!P1 IMAD.IADD R2, R2, 0x1, R7 ;  /* 0x0000000102029824 */ /* 0x004fe200078e0207 */
[C---:B------:R-:W-:Y:S01]  /*03f0*/  ISETP.GE.AND P1, PT, R23.reuse, UR11, PT ;  /* 0x0000000b17007c0c */ /* 0x040fe2000bf26270 */
[----:B------:R-:W1:Y:S02]  /*0400*/  @!P3 LDC.64 R6, c[0x0][0x380] ;  /* 0x0000e000ff06bb82 */ /* 0x000e640000000a00 */
[----:B---3--:R-:W-:Y:S01]  /*0410*/  @!P2 IMAD.IADD R2, R2, 0x1, R9 ;  /* 0x000000010202a824 */ /* 0x008fe200078e0209 */
[----:B------:R-:W-:-:S05]  /*0420*/  ISETP.LT.OR P2, PT, R23, 0x1, P1 ;  /* 0x000000011700780c */ /* 0x000fca0000f41670 */
[----:B------:R-:W2:Y:S01]  /*0430*/  @!P4 LDC.64 R8, c[0x0][0x380] ;  /* 0x0000e000ff08cb82 */ /* 0x000ea20000000a00 */
[----:B------:R-:W-:-:S04]  /*0440*/  ISETP.GE.AND P1, PT, R25, UR11, PT ;  /* 0x0000000b19007c0c */ /* 0x000fc8000bf26270 */
[----:B------:R-:W-:-:S03]  /*0450*/  ISETP.LT.OR P1, PT, R25, 0x1, P1 ;  /* 0x000000011900780c */ /* 0x000fc60000f21670 */
[----:B------:R-:W3:Y:S10]  /*0460*/  @!P2 LDC.64 R10, c[0x0][0x380] ;  /* 0x0000e000ff0aab82 */ /* 0x000ef40000000a00 */
[----:B------:R-:W0:Y:S01]  /*0470*/  @!P1 LDC.64 R16, c[0x0][0x380] ;  /* 0x0000e000ff109b82 */ /* 0x000e220000000a00 */
[----:B-1----:R-:W-:-:S04]  /*0480*/  @!P3 IMAD.WIDE.U32 R6, R27, 0x4, R6 ;  /* 0x000000041b06b825 */ /* 0x002fc800078e0006 */
[----:B--2---:R-:W-:Y:S02]  /*0490*/  @!P4 IMAD.WIDE.U32 R8, R21, 0x4, R8 ;  /* 0x000000041508c825 */ /* 0x004fe400078e0008 */
[----:B------:R-:W2:Y:S04]  /*04a0*/  @!P3 LDG.E R7, desc[UR8][R6.64] ;  /* 0x000000080607b981 */ /* 0x000ea8000c1e1900 */
[----:B------:R-:W2:Y:S01]  /*04b0*/  @!P4 LDG.E R9, desc[UR8][R8.64] ;  /* 0x000000080809c981 */ /* 0x000ea2000c1e1900 */
[----:B---3--:R-:W-:-:S06]  /*04c0*/  @!P2 IMAD.WIDE.U32 R10, R23, 0x4, R10 ;  /* 0x00000004170aa825 */ /* 0x008fcc00078e000a */
[----:B------:R-:W3:Y:S01]  /*04d0*/  @!P2 LDG.E R11, desc[UR8][R10.64] ;  /* 0x000000080a0ba981 */ /* 0x000ee2000c1e1900 */
[----:B0-----:R-:W-:-:S05]  /*04e0*/  @!P1 IMAD.WIDE.U32 R16, R25, 0x4, R16 ;  /* 0x0000000419109825 */ /* 0x001fca00078e0010 */
[----:B------:R0:W3:Y:S01]  /*04f0*/  @!P1 LDG.E R22, desc[UR8][R16.64] ;  /* 0x0000000810169981 */ /* 0x0000e2000c1e1900 */
[----:B------:R-:W-:Y:S02]  /*0500*/  VIADD R14, R4, 0x9 ;  /* 0x00000009040e7836 */ /* 0x000fe40000000000 */
[----:B-----5:R-:W-:Y:S02]  /*0510*/  @!P0 IMAD.IADD R2, R2, 0x1, R19 ;  /* 0x0000000102028824 */ /* 0x020fe400078e0213 */
[----:B------:R-:W-:Y:S01]  /*0520*/  VIADD R20, R4, 0xa ;  /* 0x0000000a04147836 */ /* 0x000fe20000000000 */
[----:B------:R-:W-:Y:S02]  /*0530*/  ISETP.GE.AND P0, PT, R14, UR11, PT ;  /* 0x0000000b0e007c0c */ /* 0x000fe4000bf06270 */
[----:B------:R-:W-:Y:S02]  /*0540*/  @!P5 IADD3 R2, PT, PT, R2, R15, RZ ;  /* 0x0000000f0202d210 */ /* 0x000fe40007ffe0ff */
[----:B------:R-:W-:-:S02]  /*0550*/  ISETP.LT.OR P0, PT, R14, 0x1, P0 ;  /* 0x000000010e00780c */ /* 0x000fc40000701670 */
[----:B------:R-:W-:Y:S01]  /*0560*/  IADD3 R29, PT, PT, R4, 0xb, RZ ;  /* 0x0000000b041d7810 */ /* 0x000fe20007ffe0ff */
[----:B----4-:R-:W-:Y:S01]  /*0570*/  @!P6 IMAD.IADD R2, R2, 0x1, R13 ;  /* 0x000000010202e824 */ /* 0x010fe200078e020d */
[----:B------:R-:W-:Y:S01]  /*0580*/  ISETP.GE.AND P6, PT, R20, UR11, PT ;  /* 0x0000000b14007c0c */ /* 0x000fe2000bfc6270 */
[C---:B------:R-:W-:Y:S01]  /*0590*/  VIADD R21, R4.reuse, 0xc ;  /* 0x0000000c04157836 */ /* 0x040fe20000000000 */
[----:B------:R-:W-:Y:S01]  /*05a0*/  ISETP.GE.AND P5, PT, R29, UR11, PT ;  /* 0x0000000b1d007c0c */ /* 0x000fe2000bfa6270 */
[----:B------:R-:W-:-:S03]  /*05b0*/  VIADD R23, R4, 0xd ;  /* 0x0000000d04177836 */ /* 0x000fc60000000000 */
[----:B------:R-:W-:-:S03]  /*05c0*/  ISETP.LT.OR P5, PT, R29, 0x1, P5 ;  /* 0x000000011d00780c */ /* 0x000fc60002fa1670 */
[----:B------:R-:W1:Y:S01]  /*05d0*/  @!P0 LDC.64 R18, c[0x0][0x380] ;  /* 0x0000e000ff128b82 */ /* 0x000e620000000a00 */
[C---:B------:R-:W-:Y:S02]  /*05e0*/  VIADD R25, R4.reuse, 0xe ;  /* 0x0000000e04197836 */ /* 0x040fe40000000000 */
[----:B------:R-:W-:-:S07]  /*05f0*/  VIADD R27, R4, 0xf ;  /* 0x0000000f041b7836 */ /* 0x000fce0000000000 */
[----:B------:R-:W4:Y:S01]  /*0600*/  @!P5 LDC.64 R12, c[0x0][0x380] ;  /* 0x0000e000ff0cdb82 */ /* 0x000f220000000a00 */
[----:B-1----:R-:W-:-:S06]  /*0610*/  @!P0 IMAD.WIDE.U32 R18, R14, 0x4, R18 ;  /* 0x000000040e128825 */ /* 0x002fcc00078e0012 */
[----:B------:R-:W5:Y:S01]  /*0620*/  @!P0 LDG.E R19, desc[UR8][R18.64] ;  /* 0x0000000812138981 */ /* 0x000f62000c1e1900 */
[----:B----4-:R-:W-:-:S06]  /*0630*/  @!P5 IMAD.WIDE.U32 R12, R29, 0x4, R12 ;  /* 0x000000041d0cd825 */ /* 0x010fcc00078e000c */
[----:B------:R-:W4:Y:S01]  /*0640*/  @!P5 LDG.E R13, desc[UR8][R12.64] ;  /* 0x000000080c0dd981 */ /* 0x000f22000c1e1900 */
[----:B--2---:R-:W-:Y:S01]  /*0650*/  @!P3 IMAD.IADD R2, R2, 0x1, R7 ;  /* 0x000000010202b824 */ /* 0x004fe200078e0207 */
[----:B------:R-:W-:-:S04]  /*0660*/  ISETP.LT.OR P3, PT, R20, 0x1, P6 ;  /* 0x000000011400780c */ /* 0x000fc80003761670 */
[----:B------:R-:W-:Y:S02]  /*0670*/  @!P4 IADD3 R2, PT, PT, R2, R9, RZ ;  /* 0x000000090202c210 */ /* 0x000fe40007ffe0ff */
[----:B------:R-:W-:Y:S02]  /*0680*/  ISETP.GE.AND P4, PT, R21, UR11, PT ;  /* 0x0000000b15007c0c */ /* 0x000fe4000bf86270 */
[----:B------:R-:W-:Y:S02]  /*0690*/  ISETP.GE.AND P6, PT, R23, UR11, PT ;  /* 0x0000000b17007c0c */ /* 0x000fe4000bfc6270 */
[----:B------:R-:W-:Y:S02]  /*06a0*/  ISETP.LT.OR P4, PT, R21, 0x1, P4 ;  /* 0x000000011500780c */ /* 0x000fe40002781670 */
[----:B------:R-:W-:Y:S01]  /*06b0*/  ISETP.LT.OR P6, PT, R23, 0x1, P6 ;  /* 0x000000011700780c */ /* 0x000fe200037c1670 */
[----:B0-----:R-:W0:Y:S01]  /*06c0*/  @!P3 LDC.64 R16, c[0x0][0x380] ;  /* 0x0000e000ff10bb82 */ /* 0x001e220000000a00 */
[----:B---3--:R-:W-:-:S02]  /*06d0*/  @!P2 IADD3 R2, PT, PT, R2, R11, RZ ;  /* 0x0000000b0202a210 */ /* 0x008fc40007ffe0ff */
[----:B------:R-:W-:-:S04]  /*06e0*/  ISETP.GE.AND P2, PT, R25, UR11, PT ;  /* 0x0000000b19007c0c */ /* 0x000fc8000bf46270 */
[----:B------:R-:W-:Y:S01]  /*06f0*/  ISETP.LT.OR P2, PT, R25, 0x1, P2 ;  /* 0x000000011900780c */ /* 0x000fe20001741670 */
[----:B------:R-:W-:Y:S01]  /*0700*/  @!P1 IMAD.IADD R2, R2, 0x1, R22 ;  /* 0x0000000102029824 */ /* 0x000fe200078e0216 */
[C---:B------:R-:W-:Y:S01]  /*0710*/  ISETP.GE.AND P1, PT, R27.reuse, UR11, PT ;  /* 0x0000000b1b007c0c */ /* 0x040fe2000bf26270 */
[----:B------:R-:W1:Y:S03]  /*0720*/  @!P4 LDC.64 R10, c[0x0][0x380] ;  /* 0x0000e000ff0acb82 */ /* 0x000e660000000a00 */
[----:B------:R-:W-:-:S05]  /*0730*/  ISETP.LT.OR P1, PT, R27, 0x1, P1 ;  /* 0x000000011b00780c */ /* 0x000fca0000f21670 */
[----:B------:R-:W2:Y:S08]  /*0740*/  @!P6 LDC.64 R8, c[0x0][0x380] ;  /* 0x0000e000ff08eb82 */ /* 0x000eb00000000a00 */
[----:B------:R-:W3:Y:S01]  /*0750*/  @!P2 LDC.64 R6, c[0x0][0x380] ;  /* 0x0000e000ff06ab82 */ /* 0x000ee20000000a00 */
[----:B0-----:R-:W-:-:S06]  /*0760*/  @!P3 IMAD.WIDE.U32 R16, R20, 0x4, R16 ;  /* 0x000000041410b825 */ /* 0x001fcc00078e0010 */
[----:B------:R-:W4:Y:S01]  /*0770*/  @!P3 LDG.E R17, desc[UR8][R16.64] ;  /* 0x000000081011b981 */ /* 0x000f22000c1e1900 */
[----:B------:R-:W0:Y:S01]  /*0780*/  @!P1 LDC.64 R14, c[0x0][0x380] ;  /* 0x0000e000ff0e9b82 */ /* 0x000e220000000a00 */
[----:B-1----:R-:W-:-:S06]  /*0790*/  @!P4 IMAD.WIDE.U32 R10, R21, 0x4, R10 ;  /* 0x00000004150ac825 */ /* 0x002fcc00078e000a */
[----:B------:R-:W4:Y:S01]  /*07a0*/  @!P4 LDG.E R11, desc[UR8][R10.64] ;  /* 0x000000080a0bc981 */ /* 0x000f22000c1e1900 */
[----:B--2---:R-:W-:-:S06]  /*07b0*/  @!P6 IMAD.WIDE.U32 R8, R23, 0x4, R8 ;  /* 0x000000041708e825 */ /* 0x004fcc00078e0008 */
[----:B------:R-:W2:Y:S01]  /*07c0*/  @!P6 LDG.E R9, desc[UR8][R8.64] ;  /* 0x000000080809e981 */ /* 0x000ea2000c1e1900 */
[----:B---3--:R-:W-:-:S06]  /*07d0*/  @!P2 IMAD.WIDE.U32 R6, R25, 0x4, R6 ;  /* 0x000000041906a825 */ /* 0x008fcc00078e0006 */
[----:B------:R-:W3:Y:S01]  /*07e0*/  @!P2 LDG.E R7, desc[UR8][R6.64] ;  /* 0x000000080607a981 */ /* 0x000ee2000c1e1900 */
[----:B0-----:R-:W-:-:S06]  /*07f0*/  @!P1 IMAD.WIDE.U32 R14, R27, 0x4, R14 ;  /* 0x000000041b0e9825 */ /* 0x001fcc00078e000e */
[----:B------:R-:W3:Y:S01]  /*0800*/  @!P1 LDG.E R15, desc[UR8][R14.64] ;  /* 0x000000080e0f9981 */ /* 0x000ee2000c1e1900 */
[----:B-----5:R-:W-:Y:S01]  /*0810*/  @!P0 IADD3 R2, PT, PT, R2, R19, RZ ;  /* 0x0000001302028210 */ /* 0x020fe20007ffe0ff */
[----:B------:R-:W-:-:S04]  /*0820*/  UIADD3 UR6, UPT, UPT, UR6, 0x10, URZ ;  /* 0x0000001006067890 */ /* 0x000fc8000fffe0ff */
[----:B------:R-:W-:Y:S01]  /*0830*/  UISETP.NE.AND UP0, UPT, UR6, URZ, UPT ;  /* 0x000000ff0600728c */ /* 0x000fe2000bf05270 */
[----:B------:R-:W-:Y:S01]  /*0840*/  IADD3 R5, PT, PT, R5, 0x10, RZ ;  /* 0x0000001005057810 */ /* 0x000fe20007ffe0ff */
[----:B------:R-:W-:Y:S02]  /*0850*/  VIADD R4, R4, 0x10 ;  /* 0x0000001004047836 */ /* 0x000fe40000000000 */
[----:B----4-:R-:W-:-:S04]  /*0860*/  @!P3 IMAD.IADD R2, R2, 0x1, R17 ;  /* 0x000000010202b824 */ /* 0x010fc800078e0211 */
[----:B------:R-:W-:-:S05]  /*0870*/  @!P5 IMAD.IADD R2, R2, 0x1, R13 ;  /* 0x000000010202d824 */ /* 0x000fca00078e020d */
[----:B------:R-:W-:-:S05]  /*0880*/  @!P4 IADD3 R2, PT, PT, R2, R11, RZ ;  /* 0x0000000b0202c210 */ /* 0x000fca0007ffe0ff */
[----:B--2---:R-:W-:-:S04]  /*0890*/  @!P6 IMAD.IADD R2, R2, 0x1, R9 ;  /* 0x000000010202e824 */ /* 0x004fc800078e0209 */
[----:B---3--:R-:W-:-:S04]  /*08a0*/  @!P2 IMAD.IADD R2, R2, 0x1, R7 ;  /* 0x000000010202a824 */ /* 0x008fc800078e0207 */
[----:B------:R-:W-:Y:S01]  /*08b0*/  @!P1 IMAD.IADD R2, R2, 0x1, R15 ;  /* 0x0000000102029824 */ /* 0x000fe200078e020f */
[----:B------:R-:W-:Y:S06]  /*08c0*/  BRA.U UP0, `(.L_x_2) ;  /* 0xfffffff900307547 */ /* 0x000fec000b83ffff */
[----:B------:R-:W-:-:S07]  /*08d0*/  IADD3 R18, PT, PT, R5, -0x7, RZ ;  /* 0xfffffff905127810 */ /* 0x000fce0007ffe0ff */
.L_x_1:
[----:B------:R-:W0:Y:S01]  /*08e0*/  LDCU.U16 UR6, c[0x0][0x390] ;  /* 0x00007200ff0677ac */ /* 0x000e220008000400 */
[----:B------:R-:W-:Y:S02]  /*08f0*/  ULOP3.LUT UR7, UR5, 0x6, URZ, 0xc0, !UPT ;  /* 0x0000000605077892 */ /* 0x000fe4000f8ec0ff */
[----:B------:R-:W-:Y:S01]  /*0900*/  ULOP3.LUT UR5, UR5, 0xe, URZ, 0xc0, !UPT ;  /* 0x0000000e05057892 */ /* 0x000fe2000f8ec0ff */
[----:B------:R-:W1:Y:S03]  /*0910*/  LDCU UR10, c[0x0][0x394] ;  /* 0x00007280ff0a77ac */ /* 0x000e660008000800 */
[----:B------:R-:W-:Y:S02]  /*0920*/  UISETP.GE.U32.AND UP0, UPT, UR5, 0x7, UPT ;  /* 0x000000070500788c */ /* 0x000fe4000bf06070 */
[----:B------:R-:W-:Y:S02]  /*0930*/  UISETP.GE.U32.AND UP1, UPT, UR7, 0x3, UPT ;  /* 0x000000030700788c */ /* 0x000fe4000bf26070 */
[----:B0-----:R-:W-:-:S04]  /*0940*/  USHF.L.U32 UR6, UR6, 0x1, URZ ;  /* 0x0000000106067899 */ /* 0x001fc800080006ff */
[----:B------:R-:W-:-:S04]  /*0950*/  ULOP3.LUT UR6, UR6, 0x2, URZ, 0xe2, !UPT ;  /* 0x0000000206067892 */ /* 0x000fc8000f8ee2ff */
[----:B------:R-:W-:Y:S01]  /*0960*/  UIADD3 UR6, UPT, UPT, -UR6, URZ, URZ ;  /* 0x000000ff06067290 */ /* 0x000fe2000fffe1ff */
[----:B-1----:R-:W-:Y:S11]  /*0970*/  BRA.U !UP0, `(.L_x_3) ;  /* 0x0000000108e87547 */ /* 0x002ff6000b800000 */
[----:B------:R-:W0:Y:S01]  /*0980*/  LDCU UR5, c[0x0][0x394] ;  /* 0x00007280ff0577ac */ /* 0x000e220008000800 */
[----:B------:R-:W-:-:S05]  /*0990*/  IMAD.IADD R23, R3, 0x1, R18 ;  /* 0x0000000103177824 */ /* 0x000fca00078e0212 */
[----:B0-----:R-:W-:-:S04]  /*09a0*/  ISETP.GE.AND P6, PT, R23, UR5, PT ;  /* 0x0000000517007c0c */ /* 0x001fc8000bfc6270 */
[----:B------:R-:W-:-:S13]  /*09b0*/  ISETP.LT.OR P6, PT, R23, 0x1, P6 ;  /* 0x000000011700780c */ /* 0x000fda00037c1670 */
[----:B------:R-:W0:Y:S02]  /*09c0*/  @!P6 LDC.64 R4, c[0x0][0x380] ;  /* 0x0000e000ff04eb82 */ /* 0x000e240000000a00 */
[----:B0-----:R-:W-:-:S06]  /*09d0*/  @!P6 IMAD.WIDE.U32 R4, R23, 0x4, R4 ;  /* 0x000000041704e825 */ /* 0x001fcc00078e0004 */
[----:B------:R-:W2:Y:S01]  /*09e0*/  @!P6 LDG.E R5, desc[UR8][R4.64] ;  /* 0x000000080405e981 */ /* 0x000ea2000c1e1900 */
[C---:B------:R-:W-:Y:S01]  /*09f0*/  VIADD R11, R23.reuse, 0x1 ;  /* 0x00000001170b7836 */ /* 0x040fe20000000000 */
[C---:B------:R-:W-:Y:S01]  /*0a00*/  IADD3 R29, PT, PT, R23.reuse, 0x2, RZ ;  /* 0x00000002171d7810 */ /* 0x040fe20007ffe0ff */
[C---:B------:R-:W-:Y:S01]  /*0a10*/  VIADD R27, R23.reuse, 0x3 ;  /* 0x00000003171b7836 */ /* 0x040fe20000000000 */
[C---:B------:R-:W-:Y:S01]  /*0a20*/  IADD3 R19, PT, PT, R23.reuse, 0x5, RZ ;  /* 0x0000000517137810 */ /* 0x040fe20007ffe0ff */
[----:B------:R-:W-:Y:S01]  /*0a30*/  VIADD R25, R23, 0x4 ;  /* 0x0000000417197836 */ /* 0x000fe20000000000 */
[----:B------:R-:W-:Y:S01]  /*0a40*/  ISETP.GE.AND P0, PT, R11, UR5, PT ;  /* 0x000000050b007c0c */ /* 0x000fe2000bf06270 */
[----:B------:R-:W-:Y:S01]  /*0a50*/  VIADD R21, R23, 0x6 ;  /* 0x0000000617157836 */ /* 0x000fe20000000000 */
[----:B------:R-:W-:Y:S02]  /*0a60*/  ISETP.GE.AND P4, PT, R29, UR5, PT ;  /* 0x000000051d007c0c */ /* 0x000fe4000bf86270 */
[C---:B------:R-:W-:Y:S01]  /*0a70*/  ISETP.GT.U32.OR P0, PT, R23.reuse, 0x7ffffffe, P0 ;  /* 0x7ffffffe1700780c */ /* 0x040fe20000704470 */
[----:B------:R-:W-:Y:S01]  /*0a80*/  VIADD R23, R23, 0x7 ;  /* 0x0000000717177836 */ /* 0x000fe20000000000 */
[----:B------:R-:W-:-:S02]  /*0a90*/  ISETP.LT.OR P4, PT, R29, 0x1, P4 ;  /* 0x000000011d00780c */ /* 0x000fc40002781670 */
[----:B------:R-:W-:Y:S02]  /*0aa0*/  ISETP.GE.AND P3, PT, R27, UR5, PT ;  /* 0x000000051b007c0c */ /* 0x000fe4000bf66270 */
[----:B------:R-:W-:Y:S02]  /*0ab0*/  ISETP.GE.AND P2, PT, R25, UR5, PT ;  /* 0x0000000519007c0c */ /* 0x000fe4000bf46270 */
[----:B------:R-:W-:Y:S02]  /*0ac0*/  ISETP.LT.OR P3, PT, R27, 0x1, P3 ;  /* 0x000000011b00780c */ /* 0x000fe40001f61670 */
[----:B------:R-:W-:Y:S02]  /*0ad0*/  ISETP.GE.AND P1, PT, R19, UR5, PT ;  /* 0x0000000513007c0c */ /* 0x000fe4000bf26270 */
[----:B------:R-:W-:Y:S01]  /*0ae0*/  ISETP.LT.OR P2, PT, R25, 0x1, P2 ;  /* 0x000000011900780c */ /* 0x000fe20001741670 */
[----:B------:R-:W0:Y:S01]  /*0af0*/  @!P0 LDC.64 R14, c[0x0][0x380] ;  /* 0x0000e000ff0e8b82 */ /* 0x000e220000000a00 */
[----:B------:R-:W-:-:S02]  /*0b00*/  ISETP.LT.OR P1, PT, R19, 0x1, P1 ;  /* 0x000000011300780c */ /* 0x000fc40000f21670 */
[----:B------:R-:W-:-:S04]  /*0b10*/  ISETP.GE.AND P5, PT, R21, UR5, PT ;  /* 0x0000000515007c0c */ /* 0x000fc8000bfa6270 */
[----:B------:R-:W-:Y:S01]  /*0b20*/  ISETP.LT.OR P5, PT, R21, 0x1, P5 ;  /* 0x000000011500780c */ /* 0x000fe20002fa1670 */
[----:B------:R-:W1:Y:S08]  /*0b30*/  @!P4 LDC.64 R16, c[0x0][0x380] ;  /* 0x0000e000ff10cb82 */ /* 0x000e700000000a00 */
[----:B------:R-:W3:Y:S08]  /*0b40*/  @!P3 LDC.64 R12, c[0x0][0x380] ;  /* 0x0000e000ff0cbb82 */ /* 0x000ef00000000a00 */
[----:B------:R-:W4:Y:S01]  /*0b50*/  @!P1 LDC.64 R6, c[0x0][0x380] ;  /* 0x0000e000ff069b82 */ /* 0x000f220000000a00 */
[----:B0-----:R-:W-:-:S06]  /*0b60*/  @!P0 IMAD.WIDE.U32 R14, R11, 0x4, R14 ;  /* 0x000000040b0e8825 */ /* 0x001fcc00078e000e */
[----:B------:R-:W5:Y:S01]  /*0b70*/  @!P0 LDG.E R15, desc[UR8][R14.64] ;  /* 0x000000080e0f8981 */ /* 0x000f62000c1e1900 */
[----:B------:R-:W0:Y:S01]  /*0b80*/  @!P5 LDC.64 R8, c[0x0][0x380] ;  /* 0x0000e000ff08db82 */ /* 0x000e220000000a00 */
[----:B-1----:R-:W-:-:S06]  /*0b90*/  @!P4 IMAD.WIDE.U32 R16, R29, 0x4, R16 ;  /* 0x000000041d10c825 */ /* 0x002fcc00078e0010 */
[----:B------:R-:W5:Y:S01]  /*0ba0*/  @!P4 LDG.E R17, desc[UR8][R16.64] ;  /* 0x000000081011c981 */ /* 0x000f62000c1e1900 */
[----:B---3--:R-:W-:-:S06]  /*0bb0*/  @!P3 IMAD.WIDE.U32 R12, R27, 0x4, R12 ;  /* 0x000000041b0cb825 */ /* 0x008fcc00078e000c */
[----:B------:R-:W3:Y:S01]  /*0bc0*/  @!P3 LDG.E R13, desc[UR8][R12.64] ;  /* 0x000000080c0db981 */ /* 0x000ee2000c1e1900 */
[----:B----4-:R-:W-:-:S06]  /*0bd0*/  @!P1 IMAD.WIDE.U32 R6, R19, 0x4, R6 ;  /* 0x0000000413069825 */ /* 0x010fcc00078e0006 */
[----:B------:R-:W4:Y:S01]  /*0be0*/  @!P1 LDG.E R7, desc[UR8][R6.64] ;  /* 0x0000000806079981 */ /* 0x000f22000c1e1900 */
[----:B0-----:R-:W-:-:S06]  /*0bf0*/  @!P5 IMAD.WIDE.U32 R8, R21, 0x4, R8 ;  /* 0x000000041508d825 */ /* 0x001fcc00078e0008 */
[----:B------:R-:W4:Y:S01]  /*0c00*/  @!P5 LDG.E R9, desc[UR8][R8.64] ;  /* 0x000000080809d981 */ /* 0x000f22000c1e1900 */
[----:B--2---:R-:W-:Y:S02]  /*0c10*/  @!P6 IADD3 R2, PT, PT, R2, R5, RZ ;  /* 0x000000050202e210 */ /* 0x004fe40007ffe0ff */
[C---:B------:R-:W-:Y:S01]  /*0c20*/  ISETP.GE.AND P6, PT, R23.reuse, UR5, PT ;  /* 0x0000000517007c0c */ /* 0x040fe2000bfc6270 */
[----:B------:R-:W0:Y:S03]  /*0c30*/  @!P2 LDC.64 R4, c[0x0][0x380] ;  /* 0x0000e000ff04ab82 */ /* 0x000e260000000a00 */
[----:B------:R-:W-:-:S13]  /*0c40*/  ISETP.LT.OR P6, PT, R23, 0x1, P6 ;  /* 0x000000011700780c */ /* 0x000fda00037c1670 */
[----:B------:R-:W1:Y:S01]  /*0c50*/  @!P6 LDC.64 R10, c[0x0][0x380] ;  /* 0x0000e000ff0aeb82 */ /* 0x000e620000000a00 */
[----:B0-----:R-:W-:-:S06]  /*0c60*/  @!P2 IMAD.WIDE.U32 R4, R25, 0x4, R4 ;  /* 0x000000041904a825 */ /* 0x001fcc00078e0004 */
[----:B------:R-:W2:Y:S01]  /*0c70*/  @!P2 LDG.E R5, desc[UR8][R4.64] ;  /* 0x000000080405a981 */ /* 0x000ea2000c1e1900 */
[----:B-1----:R-:W-:-:S06]  /*0c80*/  @!P6 IMAD.WIDE.U32 R10, R23, 0x4, R10 ;  /* 0x00000004170ae825 */ /* 0x002fcc00078e000a */
[----:B------:R-:W4:Y:S01]  /*0c90*/  @!P6 LDG.E R11, desc[UR8][R10.64] ;  /* 0x000000080a0be981 */ /* 0x000f22000c1e1900 */
[----:B-----5:R-:W-:-:S04]  /*0ca0*/  @!P0 IMAD.IADD R2, R2, 0x1, R15 ;  /* 0x0000000102028824 */ /* 0x020fc800078e020f */
[----:B------:R-:W-:-:S05]  /*0cb0*/  @!P4 IMAD.IADD R2, R2, 0x1, R17 ;  /* 0x000000010202c824 */ /* 0x000fca00078e0211 */
[----:B---3--:R-:W-:Y:S01]  /*0cc0*/  @!P3 IADD3 R2, PT, PT, R2, R13, RZ ;  /* 0x0000000d0202b210 */ /* 0x008fe20007ffe0ff */
[----:B------:R-:W-:-:S04]  /*0cd0*/  VIADD R18, R18, 0x8 ;  /* 0x0000000812127836 */ /* 0x000fc80000000000 */
[----:B--2---:R-:W-:-:S04]  /*0ce0*/  @!P2 IMAD.IADD R2, R2, 0x1, R5 ;  /* 0x000000010202a824 */ /* 0x004fc800078e0205 */
[----:B----4-:R-:W-:-:S05]  /*0cf0*/  @!P1 IMAD.IADD R2, R2, 0x1, R7 ;  /* 0x0000000102029824 */ /* 0x010fca00078e0207 */
[----:B------:R-:W-:-:S05]  /*0d00*/  @!P5 IADD3 R2, PT, PT, R2, R9, RZ ;  /* 0x000000090202d210 */ /* 0x000fca0007ffe0ff */
[----:B------:R-:W-:-:S07]  /*0d10*/  @!P6 IMAD.IADD R2, R2, 0x1, R11 ;  /* 0x000000010202e824 */ /* 0x000fce00078e020b */
.L_x_3:
[----:B------:R-:W-:Y:S05]  /*0d20*/  BRA.U !UP1, `(.L_x_4) ;  /* 0x0000000109787547 */ /* 0x000fea000b800000 */
[----:B------:R-:W0:Y:S01]  /*0d30*/  LDCU UR5, c[0x0][0x394] ;  /* 0x00007280ff0577ac */ /* 0x000e220008000800 */
[----:B------:R-:W-:-:S04]  /*0d40*/  IADD3 R19, PT, PT, R3, R18, RZ ;  /* 0x0000001203137210 */ /* 0x000fc80007ffe0ff */
[C---:B------:R-:W-:Y:S01]  /*0d50*/  IADD3 R17, PT, PT, R19.reuse, 0x3, RZ ;  /* 0x0000000313117810 */ /* 0x040fe20007ffe0ff */
[C---:B------:R-:W-:Y:S02]  /*0d60*/  VIADD R13, R19.reuse, 0x1 ;  /* 0x00000001130d7836 */ /* 0x040fe40000000000 */
[C---:B------:R-:W-:Y:S01]  /*0d70*/  VIADD R15, R19.reuse, 0x2 ;  /* 0x00000002130f7836 */ /* 0x040fe20000000000 */
[----:B0-----:R-:W-:Y:S02]  /*0d80*/  ISETP.GE.AND P0, PT, R19, UR5, PT ;  /* 0x0000000513007c0c */ /* 0x001fe4000bf06270 */
[----:B------:R-:W-:Y:S02]  /*0d90*/  ISETP.GE.AND P1, PT, R13, UR5, PT ;  /* 0x000000050d007c0c */ /* 0x000fe4000bf26270 */
[C---:B------:R-:W-:Y:S02]  /*0da0*/  ISETP.LT.OR P0, PT, R19.reuse, 0x1, P0 ;  /* 0x000000011300780c */ /* 0x040fe40000701670 */
[----:B------:R-:W-:-:S02]  /*0db0*/  ISETP.GT.U32.OR P1, PT, R19, 0x7ffffffe, P1 ;  /* 0x7ffffffe1300780c */ /* 0x000fc40000f24470 */
[----:B------:R-:W-:Y:S02]  /*0dc0*/  ISETP.GE.AND P2, PT, R15, UR5, PT ;  /* 0x000000050f007c0c */ /* 0x000fe4000bf46270 */
[----:B------:R-:W-:Y:S02]  /*0dd0*/  ISETP.GE.AND P3, PT, R17, UR5, PT ;  /* 0x0000000511007c0c */ /* 0x000fe4000bf66270 */
[----:B------:R-:W-:Y:S02]  /*0de0*/  ISETP.LT.OR P2, PT, R15, 0x1, P2 ;  /* 0x000000010f00780c */ /* 0x000fe40001741670 */
[----:B------:R-:W-:-:S03]  /*0df0*/  ISETP.LT.OR P3, PT, R17, 0x1, P3 ;  /* 0x000000011100780c */ /* 0x000fc60001f61670 */
[----:B------:R-:W0:Y:S08]  /*0e00*/  @!P0 LDC.64 R8, c[0x0][0x380] ;  /* 0x0000e000ff088b82 */ /* 0x000e300000000a00 */
[----:B------:R-:W1:Y:S08]  /*0e10*/  @!P1 LDC.64 R10, c[0x0][0x380] ;  /* 0x0000e000ff0a9b82 */ /* 0x000e700000000a00 */
[----:B------:R-:W2:Y:S08]  /*0e20*/  @!P2 LDC.64 R6, c[0x0][0x380] ;  /* 0x0000e000ff06ab82 */ /* 0x000eb00000000a00 */
[----:B------:R-:W3:Y:S01]  /*0e30*/  @!P3 LDC.64 R4, c[0x0][0x380] ;  /* 0x0000e000ff04bb82 */ /* 0x000ee20000000a00 */
[----:B0-----:R-:W-:-:S06]  /*0e40*/  @!P0 IMAD.WIDE.U32 R8, R19, 0x4, R8 ;  /* 0x0000000413088825 */ /* 0x001fcc00078e0008 */
[----:B------:R-:W4:Y:S01]  /*0e50*/  @!P0 LDG.E R9, desc[UR8][R8.64] ;  /* 0x0000000808098981 */ /* 0x000f22000c1e1900 */
[----:B-1----:R-:W-:-:S06]  /*0e60*/  @!P1 IMAD.WIDE.U32 R10, R13, 0x4, R10 ;  /* 0x000000040d0a9825 */ /* 0x002fcc00078e000a */
[----:B------:R-:W5:Y:S01]  /*0e70*/  @!P1 LDG.E R11, desc[UR8][R10.64] ;  /* 0x000000080a0b9981 */ /* 0x000f62000c1e1900 */
[----:B--2---:R-:W-:-:S06]  /*0e80*/  @!P2 IMAD.WIDE.U32 R6, R15, 0x4, R6 ;  /* 0x000000040f06a825 */ /* 0x004fcc00078e0006 */
[----:B------:R-:W2:Y:S01]  /*0e90*/  @!P2 LDG.E R7, desc[UR8][R6.64] ;  /* 0x000000080607a981 */ /* 0x000ea2000c1e1900 */
[----:B---3--:R-:W-:-:S06]  /*0ea0*/  @!P3 IMAD.WIDE.U32 R4, R17, 0x4, R4 ;  /* 0x000000041104b825 */ /* 0x008fcc00078e0004 */
[----:B------:R-:W3:Y:S01]  /*0eb0*/  @!P3 LDG.E R5, desc[UR8][R4.64] ;  /* 0x000000080405b981 */ /* 0x000ee2000c1e1900 */
[----:B------:R-:W-:Y:S02]  /*0ec0*/  VIADD R18, R18, 0x4 ;  /* 0x0000000412127836 */ /* 0x000fe40000000000 */
[----:B----4-:R-:W-:-:S04]  /*0ed0*/  @!P0 IMAD.IADD R2, R2, 0x1, R9 ;  /* 0x0000000102028824 */ /* 0x010fc800078e0209 */
[----:B-----5:R-:W-:-:S05]  /*0ee0*/  @!P1 IMAD.IADD R2, R2, 0x1, R11 ;  /* 0x0000000102029824 */ /* 0x020fca00078e020b */
[----:B--2---:R-:W-:-:S05]  /*0ef0*/  @!P2 IADD3 R2, PT, PT, R2, R7, RZ ;  /* 0x000000070202a210 */ /* 0x004fca0007ffe0ff */
[----:B---3--:R-:W-:-:S07]  /*0f00*/  @!P3 IMAD.IADD R2, R2, 0x1, R5 ;  /* 0x000000010202b824 */ /* 0x008fce00078e0205 */
.L_x_4:
[----:B------:R-:W-:-:S07]  /*0f10*/  IADD3 R7, PT, PT, R0, UR4, R18 ;  /* 0x0000000400077c10 */ /* 0x000fce000fffe012 */
.L_x_5:
[----:B------:R-:W-:-:S04]  /*0f20*/  ISETP.GE.AND P0, PT, R7, UR10, PT ;  /* 0x0000000a07007c0c */ /* 0x000fc8000bf06270 */
[----:B------:R-:W-:-:S13]  /*0f30*/  ISETP.LT.OR P0, PT, R7, 0x1, P0 ;  /* 0x000000010700780c */ /* 0x000fda0000701670 */
[----:B------:R-:W0:Y:S02]  /*0f40*/  @!P0 LDC.64 R4, c[0x0][0x380] ;  /* 0x0000e000ff048b82 */ /* 0x000e240000000a00 */
[----:B0-----:R-:W-:-:S06]  /*0f50*/  @!P0 IMAD.WIDE.U32 R4, R7, 0x4, R4 ;  /* 0x0000000407048825 */ /* 0x001fcc00078e0004 */
[----:B------:R-:W2:Y:S01]  /*0f60*/  @!P0 LDG.E R5, desc[UR8][R4.64] ;  /* 0x0000000804058981 */ /* 0x000ea2000c1e1900 */
[----:B------:R-:W-:Y:S01]  /*0f70*/  UIADD3 UR6, UPT, UPT, UR6, 0x1, URZ ;  /* 0x0000000106067890 */ /* 0x000fe2000fffe0ff */
[----:B------:R-:W-:-:S03]  /*0f80*/  IADD3 R7, PT, PT, R7, 0x1, RZ ;  /* 0x0000000107077810 */ /* 0x000fc60007ffe0ff */
[----:B------:R-:W-:Y:S01]  /*0f90*/  UISETP.NE.AND UP0, UPT, UR6, 0x1, UPT ;  /* 0x000000010600788c */ /* 0x000fe2000bf05270 */
[----:B--2---:R-:W-:-:S08]  /*0fa0*/  @!P0 IMAD.IADD R2, R2, 0x1, R5 ;  /* 0x0000000102028824 */ /* 0x004fd000078e0205 */
[----:B------:R-:W-:Y:S05]  /*0fb0*/  BRA.U UP0, `(.L_x_5) ;  /* 0xfffffffd00d87547 */ /* 0x000fea000b83ffff */
.L_x_0:
[----:B------:R-:W0:Y:S02]  /*0fc0*/  LDC.64 R4, c[0x0][0x388] ;  /* 0x0000e200ff047b82 */ /* 0x000e240000000a00 */
[----:B0-----:R-:W-:-:S05]  /*0fd0*/  IMAD.WIDE R4, R3, 0x4, R4 ;  /* 0x0000000403047825 */ /* 0x001fca00078e0204 */
[----:B------:R-:W-:Y:S01]  /*0fe0*/  STG.E desc[UR8][R4.64], R2 ;  /* 0x0000000204007986 */ /* 0x000fe2000c101908 */
[----:B------:R-:W-:Y:S05]  /*0ff0*/  EXIT ;  /* 0x000000000000794d */ /* 0x000fea0003800000 */
.L_x_6:
[----:B------:R-:W-:-:S00]  /*1000*/  BRA `(.L_x_6) ;  /* 0xfffffffc00fc7947 */ /* 0x000fc0000383ffff */
[----:B------:R-:W-:-:S00]  /*1010*/  NOP ;  /* 0x0000000000007918 */ /* 0x000fc00000000000 */
        /* <DEDUP_REMOVED lines=14> */
.L_x_16:


//--------------------- .text._Z10stencil_1dPiS_i --------------------------
	.section	.text._Z10stencil_1dPiS_i,"ax",@progbits
	.align	128
        .global         _Z10stencil_1dPiS_i
        .type           _Z10stencil_1dPiS_i,@function
        .size           _Z10stencil_1dPiS_i,(.L_x_17 - _Z10stencil_1dPiS_i)
        .other          _Z10stencil_1dPiS_i,@"STO_CUDA_ENTRY STV_DEFAULT"
_Z10stencil_1dPiS_i:
.text._Z10stencil_1dPiS_i:
[----:B------:R-:W-:Y:S01]  /*0000*/  LDC R1, c[0x0][0x37c] ;  /* 0x0000df00ff017b82 */ /* 0x000fe20000000800 */
[----:B------:R-:W0:Y:S07]  /*0010*/  S2R R10, SR_TID.X ;  /* 0x00000000000a7919 */ /* 0x000e2e0000002100 */
[----:B------:R-:W1:Y:S01]  /*0020*/  S2UR UR6, SR_CTAID.X ;  /* 0x00000000000679c3 */ /* 0x000e620000002500 */
[----:B------:R-:W0:Y:S01]  /*0030*/  LDCU UR9, c[0x0][0x390] ;  /* 0x00007200ff0977ac */ /* 0x000e220008000800 */
[----:B------:R-:W2:Y:S06]  /*0040*/  LDCU.64 UR10, c[0x0][0x358] ;  /* 0x00006b00ff0a77ac */ /* 0x000eac0008000a00 */
[----:B------:R-:W1:Y:S08]  /*0050*/  LDC R3, c[0x0][0x360] ;  /* 0x0000d800ff037b82 */ /* 0x000e700000000800 */
[----:B------:R-:W3:Y:S01]  /*0060*/  LDC.64 R8, c[0x0][0x380] ;  /* 0x0000e000ff087b82 */ /* 0x000ee20000000a00 */
[----:B0-----:R-:W-:Y:S01]  /*0070*/  ISETP.GE.U32.AND P0, PT, R10, UR9, PT ;  /* 0x000000090a007c0c */ /* 0x001fe2000bf06070 */
[----:B-1----:R-:W-:-:S03]  /*0080*/  IMAD R0, R3, UR6, R10 ;  /* 0x0000000603007c24 */ /* 0x002fc6000f8e020a */
[----:B------:R-:W-:Y:S01]  /*0090*/  ISETP.EQ.OR P1, PT, RZ, UR6, P0 ;  /* 0x00000006ff007c0c */ /* 0x000fe20008722670 */
[----:B---3--:R-:W-:-:S05]  /*00a0*/  IMAD.WIDE R4, R0, 0x4, R8 ;  /* 0x0000000400047825 */ /* 0x008fca00078e0208 */
[----:B--2---:R-:W2:Y:S07]  /*00b0*/  LDG.E R3, desc[UR10][R4.64] ;  /* 0x0000000a04037981 */ /* 0x004eae000c1e1900 */
[----:B------:R-:W-:Y:S01]  /*00c0*/  @!P1 VIADD R7, R0, -UR9 ;  /* 0x8000000900079c36 */ /* 0x000fe20008000000 */
[----:B------:R-:W3:Y:S03]  /*00d0*/  @!P1 LDG.E R13, desc[UR10][R4.64+0x200] ;  /* 0x0002000a040d9981 */ /* 0x000ee6000c1e1900 */
[----:B------:R-:W-:-:S06]  /*00e0*/  @!P1 IMAD.WIDE R6, R7, 0x4, R8 ;  /* 0x0000000407069825 */ /* 0x000fcc00078e0208 */
[----:B------:R-:W4:Y:S01]  /*00f0*/  @!P1 LDG.E R6, desc[UR10][R6.64] ;  /* 0x0000000a06069981 */ /* 0x000f22000c1e1900 */
[----:B------:R-:W0:Y:S01]  /*0100*/  S2UR UR5, SR_CgaCtaId ;  /* 0x00000000000579c3 */ /* 0x000e220000008800 */
[----:B------:R-:W-:Y:S01]  /*0110*/  UMOV UR4, 0x400 ;  /* 0x0000040000047882 */ /* 0x000fe20000000000 */
[----:B------:R-:W-:-:S04]  /*0120*/  VIADD R2, R10, UR9 ;  /* 0x000000090a027c36 */ /* 0x000fc80008000000 */
[----:B------:R-:W-:Y:S01]  /*0130*/  IMAD.SHL.U32 R2, R2, 0x4, RZ ;  /* 0x0000000402027824 */ /* 0x000fe200078e00ff */
[----:B0-----:R-:W-:-:S06]  /*0140*/  ULEA UR4, UR5, UR4, 0x18 ;  /* 0x0000000405047291 */ /* 0x001fcc000f8ec0ff */
[----:B------:R-:W-:Y:S01]  /*0150*/  @!P1 LEA R11, R10, UR4, 0x2 ;  /* 0x000000040a0b9c11 */ /* 0x000fe2000f8e10ff */
[----:B------:R-:W-:Y:S02]  /*0160*/  BSSY.RECONVERGENT B0, `(.L_x_7) ;  /* 0x000000c000007945 */ /* 0x000fe40003800200 */
[----:B--2---:R0:W-:Y:S04]  /*0170*/  STS [R2+UR4], R3 ;  /* 0x0000000302007988 */ /* 0x0041e80008000804 */
[----:B----4-:R0:W-:Y:S04]  /*0180*/  @!P1 STS [R11], R6 ;  /* 0x000000060b009388 */ /* 0x0101e80000000800 */
[----:B---3--:R0:W-:Y:S01]  /*0190*/  @!P1 STS [R2+UR4+0x200], R13 ;  /* 0x0002000d02009988 */ /* 0x0081e20008000804 */
[----:B------:R-:W-:Y:S05]  /*01a0*/  @!P1 BRA `(.L_x_8) ;  /* 0x00000000001c9947 */ /* 0x000fea0003800000 */
[----:B------:R-:W-:-:S13]  /*01b0*/  ISETP.NE.OR P0, PT, RZ, UR6, P0 ;  /* 0x00000006ff007c0c */ /* 0x000fda0008705670 */
[----:B------:R-:W-:Y:S05]  /*01c0*/  @P0 BRA `(.L_x_8) ;  /* 0x0000000000140947 */ /* 0x000fea0003800000 */
[----:B------:R-:W-:-:S06]  /*01d0*/  IMAD.WIDE.U32 R4, R0, 0x4, R8 ;  /* 0x0000000400047825 */ /* 0x000fcc00078e0008 */
[----:B------:R-:W2:Y:S01]  /*01e0*/  LDG.E R5, desc[UR10][R4.64+0x200] ;  /* 0x0002000a04057981 */ /* 0x000ea2000c1e1900 */
[----:B0-----:R-:W-:-:S05]  /*01f0*/  LEA R3, R10, UR4, 0x2 ;  /* 0x000000040a037c11 */ /* 0x001fca000f8e10ff */
[----:B------:R1:W-:Y:S04]  /*0200*/  STS [R3], RZ ;  /* 0x000000ff03007388 */ /* 0x0003e80000000800 */
[----:B--2---:R1:W-:Y:S02]  /*0210*/  STS [R2+UR4+0x200], R5 ;  /* 0x0002000502007988 */ /* 0x0043e40008000804 */
.L_x_8:
[----:B------:R-:W-:Y:S05]  /*0220*/  BSYNC.RECONVERGENT B0 ;  /* 0x0000000000007941 */ /* 0x000fea0003800200 */
.L_x_7:
[----:B------:R-:W-:Y:S01]  /*0230*/  BAR.SYNC.DEFER_BLOCKING 0x0 ;  /* 0x0000000000007b1d */ /* 0x000fe20000010000 */
[----:B------:R-:W-:Y:S01]  /*0240*/  UISETP.GE.AND UP0, UPT, UR9, URZ, UPT ;  /* 0x000000ff0900728c */ /* 0x000fe2000bf06270 */
[----:B-1----:R-:W-:Y:S02]  /*0250*/  IMAD.MOV.U32 R5, RZ, RZ, RZ ;  /* 0x000000ffff057224 */ /* 0x002fe400078e00ff */
[----:B------:R-:W-:-:S06]  /*0260*/  VIADD R4, R2, UR4 ;  /* 0x0000000402047c36 */ /* 0x000fcc0008000000 */
[----:B------:R-:W-:Y:S05]  /*0270*/  BRA.U !UP0, `(.L_x_9) ;  /* 0x0000000508447547 */ /* 0x000fea000b800000 */
[----:B------:R-:W1:Y:S01]  /*0280*/  LDCU.U16 UR6, c[0x0][0x390] ;  /* 0x00007200ff0677ac */ /* 0x000e620008000400 */
[----:B------:R-:W-:Y:S01]  /*0290*/  IMAD.MOV.U32 R5, RZ, RZ, RZ ;  /* 0x000000ffff057224 */ /* 0x000fe200078e00ff */
[----:B------:R-:W-:Y:S02]  /*02a0*/  UISETP.GE.U32.AND UP2, UPT, UR9, 0x8, UPT ;  /* 0x000000080900788c */ /* 0x000fe4000bf46070 */
[----:B------:R-:W-:Y:S02]  /*02b0*/  UIADD3 UR12, UPT, UPT, -UR9, URZ, URZ ;  /* 0x000000ff090c7290 */ /* 0x000fe4000fffe1ff */
[----:B------:R-:W-:-:S04]  /*02c0*/  USHF.L.U32 UR5, UR9, 0x1, URZ ;  /* 0x0000000109057899 */ /* 0x000fc800080006ff */
[----:B------:R-:W-:Y:S01]  /*02d0*/  ULOP3.LUT UR7, UR5, 0xe, URZ, 0xc0, !UPT ;  /* 0x0000000e05077892 */ /* 0x000fe2000f8ec0ff */
[----:B0-----:R-:W-:Y:S01]  /*02e0*/  MOV R3, UR12 ;  /* 0x0000000c00037c02 */ /* 0x001fe20008000f00 */
[----:B------:R-:W-:Y:S02]  /*02f0*/  ULOP3.LUT UR8, UR5, 0x6, URZ, 0xc0, !UPT ;  /* 0x0000000605087892 */ /* 0x000fe4000f8ec0ff */
[----:B------:R-:W-:Y:S02]  /*0300*/  UISETP.GE.U32.AND UP0, UPT, UR7, 0x7, UPT ;  /* 0x000000070700788c */ /* 0x000fe4000bf06070 */
[----:B-1----:R-:W-:Y:S02]  /*0310*/  USHF.L.U32 UR6, UR6, 0x1, URZ ;  /* 0x0000000106067899 */ /* 0x002fe400080006ff */
[----:B------:R-:W-:Y:S02]  /*0320*/  UISETP.GE.U32.AND UP1, UPT, UR8, 0x3, UPT ;  /* 0x000000030800788c */ /* 0x000fe4000bf26070 */
[----:B------:R-:W-:-:S04]  /*0330*/  ULOP3.LUT UR6, UR6, 0x2, URZ, 0xe2, !UPT ;  /* 0x0000000206067892 */ /* 0x000fc8000f8ee2ff */
[----:B------:R-:W-:Y:S01]  /*0340*/  UIADD3 UR6, UPT, UPT, -UR6, URZ, URZ ;  /* 0x000000ff06067290 */ /* 0x000fe2000fffe1ff */
[----:B------:R-:W-:Y:S11]  /*0350*/  BRA.U !UP2, `(.L_x_10) ;  /* 0x000000010a8c7547 */ /* 0x000ff6000b800000 */
[----:B------:R-:W-:Y:S01]  /*0360*/  UIADD3 UR5, UPT, UPT, UR5, 0x1, URZ ;  /* 0x0000000105057890 */ /* 0x000fe2000fffe0ff */
[----:B------:R-:W-:Y:S01]  /*0370*/  LEA R6, R10, UR4, 0x2 ;  /* 0x000000040a067c11 */ /* 0x000fe2000f8e10ff */
[----:B------:R-:W-:Y:S02]  /*0380*/  IMAD.MOV.U32 R5, RZ, RZ, RZ ;  /* 0x000000ffff057224 */ /* 0x000fe400078e00ff */
[----:B------:R-:W-:Y:S02]  /*0390*/  ULOP3.LUT UR5, UR5, 0xfffffff0, URZ, 0xc0, !UPT ;  /* 0xfffffff005057892 */ /* 0x000fe4000f8ec0ff */
[----:B------:R-:W-:Y:S02]  /*03a0*/  VIADD R6, R6, 0x20 ;  /* 0x0000002006067836 */ /* 0x000fe40000000000 */
[----:B------:R-:W-:-:S12]  /*03b0*/  UIADD3 UR5, UPT, UPT, -UR5, URZ, URZ ;  /* 0x000000ff05057290 */ /* 0x000fd8000fffe1ff */
.L_x_11:
[----:B------:R-:W-:Y:S01]  /*03c0*/  LDS R8, [R6+-0x20] ;  /* 0xffffe00006087984 */ /* 0x000fe20000000800 */
[----:B------:R-:W-:Y:S01]  /*03d0*/  UIADD3 UR5, UPT, UPT, UR5, 0x10, URZ ;  /* 0x0000001005057890 */ /* 0x000fe2000fffe0ff */
[----:B------:R-:W-:Y:S02]  /*03e0*/  VIADD R3, R3, 0x10 ;  /* 0x0000001003037836 */ /* 0x000fe40000000000 */
[----:B------:R-:W0:Y:S01]  /*03f0*/  LDS R7, [R6+-0x1c] ;  /* 0xffffe40006077984 */ /* 0x000e220000000800 */
[----:B------:R-:W-:-:S03]  /*0400*/  UISETP.NE.AND UP2, UPT, UR5, URZ, UPT ;  /* 0x000000ff0500728c */ /* 0x000fc6000bf45270 */
[----:B------:R-:W-:Y:S04]  /*0410*/  LDS R10, [R6+-0x18] ;  /* 0xffffe800060a7984 */ /* 0x000fe80000000800 */
[----:B------:R-:W1:Y:S04]  /*0420*/  LDS R9, [R6+-0x14] ;  /* 0xffffec0006097984 */ /* 0x000e680000000800 */
[----:B------:R-:W-:Y:S04]  /*0430*/  LDS R12, [R6+-0x10] ;  /* 0xfffff000060c7984 */ /* 0x000fe80000000800 */
[----:B------:R-:W2:Y:S04]  /*0440*/  LDS R11, [R6+-0xc] ;  /* 0xfffff400060b7984 */ /* 0x000ea80000000800 */
[----:B------:R-:W-:Y:S04]  /*0450*/  LDS R14, [R6+-0x8] ;  /* 0xfffff800060e7984 */ /* 0x000fe80000000800 */
[----:B------:R-:W3:Y:S04]  /*0460*/  LDS R13, [R6+-0x4] ;  /* 0xfffffc00060d7984 */ /* 0x000ee80000000800 */
[----:B------:R-:W-:Y:S04]  /*0470*/  LDS R16, [R6] ;  /* 0x0000000006107984 */ /* 0x000fe80000000800 */
[----:B------:R-:W4:Y:S04]  /*0480*/  LDS R15, [R6+0x4] ;  /* 0x00000400060f7984 */ /* 0x000f280000000800 */
[----:B------:R-:W-:Y:S04]  /*0490*/  LDS R18, [R6+0x8] ;  /* 0x0000080006127984 */ /* 0x000fe80000000800 */
[----:B------:R-:W5:Y:S01]  /*04a0*/  LDS R17, [R6+0xc] ;  /* 0x00000c0006117984 */ /* 0x000f620000000800 */
[----:B0-----:R-:W-:-:S03]  /*04b0*/  IADD3 R7, PT, PT, R7, R8, R5 ;  /* 0x0000000807077210 */ /* 0x001fc60007ffe005 */
[----:B------:R-:W-:Y:S04]  /*04c0*/  LDS R20, [R6+0x10] ;  /* 0x0000100006147984 */ /* 0x000fe80000000800 */
[----:B------:R-:W0:Y:S01]  /*04d0*/  LDS R19, [R6+0x14] ;  /* 0x0000140006137984 */ /* 0x000e220000000800 */
[----:B-1----:R-:W-:-:S03]  /*04e0*/  IADD3 R7, PT, PT, R9, R10, R7 ;  /* 0x0000000a09077210 */ /* 0x002fc60007ffe007 */
[----:B------:R-:W-:Y:S04]  /*04f0*/  LDS R22, [R6+0x18] ;  /* 0x0000180006167984 */ /* 0x000fe80000000800 */
[----:B------:R1:W0:Y:S01]  /*0500*/  LDS R21, [R6+0x1c] ;  /* 0x00001c0006157984 */ /* 0x0002220000000800 */
[----:B--2---:R-:W-:-:S04]  /*0510*/  IADD3 R7, PT, PT, R11, R12, R7 ;  /* 0x0000000c0b077210 */ /* 0x004fc80007ffe007 */
[----:B---3--:R-:W-:Y:S01]  /*0520*/  IADD3 R7, PT, PT, R13, R14, R7 ;  /* 0x0000000e0d077210 */ /* 0x008fe20007ffe007 */
[----:B-1----:R-:W-:-:S03]  /*0530*/  VIADD R6, R6, 0x40 ;  /* 0x0000004006067836 */ /* 0x002fc60000000000 */
[----:B----4-:R-:W-:-:S04]  /*0540*/  IADD3 R7, PT, PT, R15, R16, R7 ;  /* 0x000000100f077210 */ /* 0x010fc80007ffe007 */
[----:B-----5:R-:W-:-:S04]  /*0550*/  IADD3 R7, PT, PT, R17, R18, R7 ;  /* 0x0000001211077210 */ /* 0x020fc80007ffe007 */
[----:B0-----:R-:W-:-:S04]  /*0560*/  IADD3 R7, PT, PT, R19, R20, R7 ;  /* 0x0000001413077210 */ /* 0x001fc80007ffe007 */
[----:B------:R-:W-:Y:S01]  /*0570*/  IADD3 R5, PT, PT, R21, R22, R7 ;  /* 0x0000001615057210 */ /* 0x000fe20007ffe007 */
[----:B------:R-:W-:Y:S06]  /*0580*/  BRA.U UP2, `(.L_x_11) ;  /* 0xfffffffd028c7547 */ /* 0x000fec000b83ffff */
.L_x_10:
[----:B------:R-:W-:Y:S05]  /*0590*/  BRA.U !UP0, `(.L_x_12) ;  /* 0x0000000108387547 */ /* 0x000fea000b800000 */
[C---:B------:R-:W-:Y:S01]  /*05a0*/  LEA R6, R3.reuse, R4, 0x2 ;  /* 0x0000000403067211 */ /* 0x040fe200078e10ff */
[----:B------:R-:W-:-:S04]  /*05b0*/  VIADD R3, R3, 0x8 ;  /* 0x0000000803037836 */ /* 0x000fc80000000000 */
[----:B------:R-:W-:Y:S04]  /*05c0*/  LDS R8, [R6] ;  /* 0x0000000006087984 */ /* 0x000fe80000000800 */
[----:B------:R-:W0:Y:S04]  /*05d0*/  LDS R7, [R6+0x4] ;  /* 0x0000040006077984 */ /* 0x000e280000000800 */
[----:B------:R-:W-:Y:S04]  /*05e0*/  LDS R10, [R6+0x8] ;  /* 0x00000800060a7984 */ /* 0x000fe80000000800 */
[----:B------:R-:W1:Y:S04]  /*05f0*/  LDS R9, [R6+0xc] ;  /* 0x00000c0006097984 */ /* 0x000e680000000800 */
[----:B------:R-:W-:Y:S04]  /*0600*/  LDS R12, [R6+0x10] ;  /* 0x00001000060c7984 */ /* 0x000fe80000000800 */
[----:B------:R-:W2:Y:S04]  /*0610*/  LDS R11, [R6+0x14] ;  /* 0x00001400060b7984 */ /* 0x000ea80000000800 */
[----:B------:R-:W-:Y:S04]  /*0620*/  LDS R14, [R6+0x18] ;  /* 0x00001800060e7984 */ /* 0x000fe80000000800 */
[----:B------:R-:W3:Y:S01]  /*0630*/  LDS R13, [R6+0x1c] ;  /* 0x00001c00060d7984 */ /* 0x000ee20000000800 */
[----:B0-----:R-:W-:-:S04]  /*0640*/  IADD3 R7, PT, PT, R7, R8, R5 ;  /* 0x0000000807077210 */ /* 0x001fc80007ffe005 */
[----:B-1----:R-:W-:-:S04]  /*0650*/  IADD3 R7, PT, PT, R9, R10, R7 ;  /* 0x0000000a09077210 */ /* 0x002fc80007ffe007 */
[----:B--2---:R-:W-:-:S04]  /*0660*/  IADD3 R7, PT, PT, R11, R12, R7 ;  /* 0x0000000c0b077210 */ /* 0x004fc80007ffe007 */
[----:B---3--:R-:W-:-:S07]  /*0670*/  IADD3 R5, PT, PT, R13, R14, R7 ;  /* 0x0000000e0d057210 */ /* 0x008fce0007ffe007 */
.L_x_12:
[----:B------:R-:W-:Y:S05]  /*0680*/  BRA.U !UP1, `(.L_x_13) ;  /* 0x0000000109207547 */ /* 0x000fea000b800000 */
[C---:B------:R-:W-:Y:S02]  /*0690*/  IMAD R4, R3.reuse, 0x4, R4 ;  /* 0x0000000403047824 */ /* 0x040fe400078e0204 */
[----:B------:R-:W-:-:S03]  /*06a0*/  VIADD R3, R3, 0x4 ;  /* 0x0000000403037836 */ /* 0x000fc60000000000 */
[----:B------:R-:W-:Y:S04]  /*06b0*/  LDS R6, [R4] ;  /* 0x0000000004067984 */ /* 0x000fe80000000800 */
[----:B------:R-:W0:Y:S04]  /*06c0*/  LDS R7, [R4+0x4] ;  /* 0x0000040004077984 */ /* 0x000e280000000800 */
[----:B------:R-:W-:Y:S04]  /*06d0*/  LDS R8, [R4+0x8] ;  /* 0x0000080004087984 */ /* 0x000fe80000000800 */
[----:B------:R-:W1:Y:S01]  /*06e0*/  LDS R9, [R4+0xc] ;  /* 0x00000c0004097984 */ /* 0x000e620000000800 */
[----:B0-----:R-:W-:-:S04]  /*06f0*/  IADD3 R5, PT, PT, R7, R6, R5 ;  /* 0x0000000607057210 */ /* 0x001fc80007ffe005 */
[----:B-1----:R-:W-:-:S07]  /*0700*/  IADD3 R5, PT, PT, R9, R8, R5 ;  /* 0x0000000809057210 */ /* 0x002fce0007ffe005 */
.L_x_13:
[----:B------:R-:W-:-:S05]  /*0710*/  IMAD R2, R3, 0x4, R2 ;  /* 0x0000000403027824 */ /* 0x000fca00078e0202 */
[----:B------:R-:W-:-:S07]  /*0720*/  IADD3 R2, PT, PT, R2, UR4, RZ ;  /* 0x0000000402027c10 */ /* 0x000fce000fffe0ff */
.L_x_14:
[----:B------:R0:W1:Y:S01]  /*0730*/  LDS R4, [R2] ;  /* 0x0000000002047984 */ /* 0x0000620000000800 */
[----:B------:R-:W-:-:S04]  /*0740*/  UIADD3 UR6, UPT, UPT, UR6, 0x1, URZ ;  /* 0x0000000106067890 */ /* 0x000fc8000fffe0ff */
[----:B------:R-:W-:Y:S01]  /*0750*/  UISETP.NE.AND UP0, UPT, UR6, 0x1, UPT ;  /* 0x000000010600788c */ /* 0x000fe2000bf05270 */
[----:B0-----:R-:W-:Y:S02]  /*0760*/  VIADD R2, R2, 0x4 ;  /* 0x0000000402027836 */ /* 0x001fe40000000000 */
[----:B-1----:R-:W-:-:S06]  /*0770*/  IMAD.IADD R5, R4, 0x1, R5 ;  /* 0x0000000104057824 */ /* 0x002fcc00078e0205 */
[----:B------:R-:W-:Y:S05]  /*0780*/  BRA.U UP0, `(.L_x_14) ;  /* 0xfffffffd00e87547 */ /* 0x000fea000b83ffff */
.L_x_9:
[----:B0-----:R-:W0:Y:S02]  /*0790*/  LDC.64 R2, c[0x0][0x388] ;  /* 0x0000e200ff027b82 */ /* 0x001e240000000a00 */
[----:B0-----:R-:W-:-:S05]  /*07a0*/  IMAD.WIDE R2, R0, 0x4, R2 ;  /* 0x0000000400027825 */ /* 0x001fca00078e0202 */
[----:B------:R-:W-:Y:S01]  /*07b0*/  STG.E desc[UR10][R2.64], R5 ;  /* 0x0000000502007986 */ /* 0x000fe2000c10190a */
[----:B------:R-:W-:Y:S05]  /*07c0*/  EXIT ;  /* 0x000000000000794d */ /* 0x000fea0003800000 */
.L_x_15:
        /* <DEDUP_REMOVED lines=11> */
.L_x_17:


//--------------------- .nv.shared.reserved.0     --------------------------
	.section	.nv.shared.reserved.0,"aw",@nobits
	.weak		__nv_reservedSMEM_offset_0_alias
	.size		__nv_reservedSMEM_offset_0_alias, 0, 64
	.other		__nv_reservedSMEM_offset_0_alias,@"STO_CUDA_RESERVED_SHARED STV_DEFAULT"
__nv_reservedSMEM_offset_0_alias:
	.zero		0
	.zero		64


//--------------------- .nv.shared._Z10stencil_1dPiS_i --------------------------
	.section	.nv.shared._Z10stencil_1dPiS_i,"aw",@nobits
	.sectionflags	@""
	.align	4
.nv.shared._Z10stencil_1dPiS_i:
	.zero		1568


//--------------------- .nv.constant0._Z13stencil_noMemPiS_ii --------------------------
	.section	.nv.constant0._Z13stencil_noMemPiS_ii,"a",@progbits
	.sectionflags	@""
	.align	4
.nv.constant0._Z13stencil_noMemPiS_ii:
	.zero		920


//--------------------- .nv.constant0._Z10stencil_1dPiS_i --------------------------
	.section	.nv.constant0._Z10stencil_1dPiS_i,"a",@progbits
	.sectionflags	@""
	.align	4
.nv.constant0._Z10stencil_1dPiS_i:
	.zero		916


//--------------------- SYMBOLS --------------------------

	.type		.nv.reservedSmem.offset0,@object
	.size		.nv.reservedSmem.offset0,0x4
	.type		.nv.reservedSmem.cap,@object
	.size		.nv.reservedSmem.cap,0x4
